//
// Generated by NVIDIA NVVM Compiler
//
// Compiler Build ID: CL-36424714
// Cuda compilation tools, release 13.0, V13.0.88
// Based on NVVM 20.0.0
//

.version 9.0
.target sm_100
.address_size 64

	// .globl	_Z6kernelP6float4P6uchar4jjf
.global .align 4 .b8 __cudart_i2opi_f[24] = {65, 144, 67, 60, 153, 149, 98, 219, 192, 221, 52, 245, 209, 87, 39, 252, 41, 21, 68, 78, 110, 131, 249, 162};

.visible .entry _Z6kernelP6float4P6uchar4jjf(
	.param .u64 .ptr .align 1 _Z6kernelP6float4P6uchar4jjf_param_0,
	.param .u64 .ptr .align 1 _Z6kernelP6float4P6uchar4jjf_param_1,
	.param .u32 _Z6kernelP6float4P6uchar4jjf_param_2,
	.param .u32 _Z6kernelP6float4P6uchar4jjf_param_3,
	.param .f32 _Z6kernelP6float4P6uchar4jjf_param_4
)
{
	.local .align 4 .b8 	__local_depot0[28];
	.reg .b64 	%SP;
	.reg .b64 	%SPL;
	.reg .pred 	%p<47>;
	.reg .b16 	%rs<2>;
	.reg .b32 	%r<243>;
	.reg .b32 	%f<180>;
	.reg .b64 	%rd<120>;
	.reg .b64 	%fd<13>;

	mov.u64 	%SPL, __local_depot0;
	ld.param.u64 	%rd45, [_Z6kernelP6float4P6uchar4jjf_param_0];
	ld.param.u64 	%rd46, [_Z6kernelP6float4P6uchar4jjf_param_1];
	ld.param.u32 	%r87, [_Z6kernelP6float4P6uchar4jjf_param_2];
	ld.param.u32 	%r88, [_Z6kernelP6float4P6uchar4jjf_param_3];
	ld.param.f32 	%f42, [_Z6kernelP6float4P6uchar4jjf_param_4];
	add.u64 	%rd1, %SPL, 0;
	mov.u32 	%r89, %ctaid.x;
	mov.u32 	%r90, %ntid.x;
	mov.u32 	%r91, %tid.x;
	mad.lo.s32 	%r1, %r89, %r90, %r91;
	mov.u32 	%r92, %ctaid.y;
	mov.u32 	%r93, %ntid.y;
	mov.u32 	%r94, %tid.y;
	mad.lo.s32 	%r2, %r92, %r93, %r94;
	cvt.rn.f32.u32 	%f1, %r1;
	cvt.rn.f32.u32 	%f43, %r87;
	div.rn.f32 	%f44, %f1, %f43;
	fma.rn.f32 	%f2, %f44, 0f40000000, 0fBF800000;
	cvt.rn.f32.u32 	%f3, %r2;
	cvt.rn.f32.u32 	%f45, %r88;
	div.rn.f32 	%f46, %f3, %f45;
	fma.rn.f32 	%f4, %f46, 0f40000000, 0fBF800000;
	fma.rn.f32 	%f5, %f2, 0f40800000, %f42;
	mul.f32 	%f47, %f5, 0f3F22F983;
	cvt.rni.s32.f32 	%r222, %f47;
	cvt.rn.f32.s32 	%f48, %r222;
	fma.rn.f32 	%f49, %f48, 0fBFC90FDA, %f5;
	fma.rn.f32 	%f50, %f48, 0fB3A22168, %f49;
	fma.rn.f32 	%f174, %f48, 0fA7C234C5, %f50;
	abs.f32 	%f7, %f5;
	setp.ltu.f32 	%p1, %f7, 0f47CE4780;
	@%p1 bra 	$L__BB0_8;
	setp.neu.f32 	%p2, %f7, 0f7F800000;
	@%p2 bra 	$L__BB0_3;
	mov.f32 	%f53, 0f00000000;
	mul.rn.f32 	%f174, %f5, %f53;
	mov.b32 	%r222, 0;
	bra.uni 	$L__BB0_8;
$L__BB0_3:
	mov.b32 	%r4, %f5;
	shl.b32 	%r96, %r4, 8;
	or.b32  	%r5, %r96, -2147483648;
	mov.b64 	%rd104, 0;
	mov.b32 	%r219, 0;
	mov.u64 	%rd102, __cudart_i2opi_f;
	mov.u64 	%rd103, %rd1;
$L__BB0_4:
	.pragma "nounroll";
	ld.global.nc.u32 	%r97, [%rd102];
	mad.wide.u32 	%rd50, %r97, %r5, %rd104;
	shr.u64 	%rd104, %rd50, 32;
	st.local.u32 	[%rd103], %rd50;
	add.s32 	%r219, %r219, 1;
	add.s64 	%rd103, %rd103, 4;
	add.s64 	%rd102, %rd102, 4;
	setp.ne.s32 	%p3, %r219, 6;
	@%p3 bra 	$L__BB0_4;
	shr.u32 	%r98, %r4, 23;
	st.local.u32 	[%rd1+24], %rd104;
	and.b32  	%r8, %r98, 31;
	and.b32  	%r99, %r98, 224;
	add.s32 	%r100, %r99, -128;
	shr.u32 	%r101, %r100, 5;
	mul.wide.u32 	%rd51, %r101, 4;
	sub.s64 	%rd8, %rd1, %rd51;
	ld.local.u32 	%r220, [%rd8+24];
	ld.local.u32 	%r221, [%rd8+20];
	setp.eq.s32 	%p4, %r8, 0;
	@%p4 bra 	$L__BB0_7;
	shf.l.wrap.b32 	%r220, %r221, %r220, %r8;
	ld.local.u32 	%r102, [%rd8+16];
	shf.l.wrap.b32 	%r221, %r102, %r221, %r8;
$L__BB0_7:
	shr.u32 	%r103, %r220, 30;
	shf.l.wrap.b32 	%r104, %r221, %r220, 2;
	shl.b32 	%r105, %r221, 2;
	shr.u32 	%r106, %r104, 31;
	add.s32 	%r107, %r106, %r103;
	neg.s32 	%r108, %r107;
	setp.lt.s32 	%p5, %r4, 0;
	selp.b32 	%r222, %r108, %r107, %p5;
	xor.b32  	%r109, %r104, %r4;
	shr.s32 	%r110, %r104, 31;
	xor.b32  	%r111, %r110, %r104;
	xor.b32  	%r112, %r110, %r105;
	cvt.u64.u32 	%rd52, %r111;
	shl.b64 	%rd53, %rd52, 32;
	cvt.u64.u32 	%rd54, %r112;
	or.b64  	%rd55, %rd53, %rd54;
	cvt.rn.f64.s64 	%fd1, %rd55;
	mul.f64 	%fd2, %fd1, 0d3BF921FB54442D19;
	cvt.rn.f32.f64 	%f51, %fd2;
	neg.f32 	%f52, %f51;
	setp.lt.s32 	%p6, %r109, 0;
	selp.f32 	%f174, %f52, %f51, %p6;
$L__BB0_8:
	mul.rn.f32 	%f54, %f174, %f174;
	and.b32  	%r114, %r222, 1;
	setp.eq.b32 	%p7, %r114, 1;
	selp.f32 	%f55, 0f3F800000, %f174, %p7;
	fma.rn.f32 	%f56, %f54, %f55, 0f00000000;
	fma.rn.f32 	%f57, %f54, 0f37CBAC00, 0fBAB607ED;
	selp.f32 	%f58, %f57, 0fB94D4153, %p7;
	selp.f32 	%f59, 0f3D2AAABB, 0f3C0885E4, %p7;
	fma.rn.f32 	%f60, %f58, %f54, %f59;
	selp.f32 	%f61, 0fBEFFFFFF, 0fBE2AAAA8, %p7;
	fma.rn.f32 	%f62, %f60, %f54, %f61;
	fma.rn.f32 	%f63, %f62, %f56, %f55;
	and.b32  	%r115, %r222, 2;
	setp.eq.s32 	%p8, %r115, 0;
	mov.f32 	%f64, 0f00000000;
	sub.f32 	%f65, %f64, %f63;
	selp.f32 	%f11, %f63, %f65, %p8;
	fma.rn.f32 	%f12, %f4, 0f40800000, %f42;
	mul.f32 	%f66, %f12, 0f3F22F983;
	cvt.rni.s32.f32 	%r226, %f66;
	cvt.rn.f32.s32 	%f67, %r226;
	fma.rn.f32 	%f68, %f67, 0fBFC90FDA, %f12;
	fma.rn.f32 	%f69, %f67, 0fB3A22168, %f68;
	fma.rn.f32 	%f175, %f67, 0fA7C234C5, %f69;
	abs.f32 	%f14, %f12;
	setp.ltu.f32 	%p9, %f14, 0f47CE4780;
	@%p9 bra 	$L__BB0_16;
	setp.neu.f32 	%p10, %f14, 0f7F800000;
	@%p10 bra 	$L__BB0_11;
	mov.f32 	%f72, 0f00000000;
	mul.rn.f32 	%f175, %f12, %f72;
	mov.b32 	%r226, 0;
	bra.uni 	$L__BB0_16;
$L__BB0_11:
	mov.b32 	%r18, %f12;
	shl.b32 	%r117, %r18, 8;
	or.b32  	%r19, %r117, -2147483648;
	mov.b64 	%rd107, 0;
	mov.b32 	%r223, 0;
	mov.u64 	%rd105, __cudart_i2opi_f;
	mov.u64 	%rd106, %rd1;
$L__BB0_12:
	.pragma "nounroll";
	ld.global.nc.u32 	%r118, [%rd105];
	mad.wide.u32 	%rd58, %r118, %r19, %rd107;
	shr.u64 	%rd107, %rd58, 32;
	st.local.u32 	[%rd106], %rd58;
	add.s32 	%r223, %r223, 1;
	add.s64 	%rd106, %rd106, 4;
	add.s64 	%rd105, %rd105, 4;
	setp.ne.s32 	%p11, %r223, 6;
	@%p11 bra 	$L__BB0_12;
	shr.u32 	%r119, %r18, 23;
	st.local.u32 	[%rd1+24], %rd107;
	and.b32  	%r22, %r119, 31;
	and.b32  	%r120, %r119, 224;
	add.s32 	%r121, %r120, -128;
	shr.u32 	%r122, %r121, 5;
	mul.wide.u32 	%rd59, %r122, 4;
	sub.s64 	%rd15, %rd1, %rd59;
	ld.local.u32 	%r224, [%rd15+24];
	ld.local.u32 	%r225, [%rd15+20];
	setp.eq.s32 	%p12, %r22, 0;
	@%p12 bra 	$L__BB0_15;
	shf.l.wrap.b32 	%r224, %r225, %r224, %r22;
	ld.local.u32 	%r123, [%rd15+16];
	shf.l.wrap.b32 	%r225, %r123, %r225, %r22;
$L__BB0_15:
	shr.u32 	%r124, %r224, 30;
	shf.l.wrap.b32 	%r125, %r225, %r224, 2;
	shl.b32 	%r126, %r225, 2;
	shr.u32 	%r127, %r125, 31;
	add.s32 	%r128, %r127, %r124;
	neg.s32 	%r129, %r128;
	setp.lt.s32 	%p13, %r18, 0;
	selp.b32 	%r226, %r129, %r128, %p13;
	xor.b32  	%r130, %r125, %r18;
	shr.s32 	%r131, %r125, 31;
	xor.b32  	%r132, %r131, %r125;
	xor.b32  	%r133, %r131, %r126;
	cvt.u64.u32 	%rd60, %r132;
	shl.b64 	%rd61, %rd60, 32;
	cvt.u64.u32 	%rd62, %r133;
	or.b64  	%rd63, %rd61, %rd62;
	cvt.rn.f64.s64 	%fd3, %rd63;
	mul.f64 	%fd4, %fd3, 0d3BF921FB54442D19;
	cvt.rn.f32.f64 	%f70, %fd4;
	neg.f32 	%f71, %f70;
	setp.lt.s32 	%p14, %r130, 0;
	selp.f32 	%f175, %f71, %f70, %p14;
$L__BB0_16:
	add.s32 	%r135, %r226, 1;
	mul.rn.f32 	%f73, %f175, %f175;
	and.b32  	%r136, %r226, 1;
	setp.eq.b32 	%p15, %r136, 1;
	selp.f32 	%f74, %f175, 0f3F800000, %p15;
	fma.rn.f32 	%f75, %f73, %f74, 0f00000000;
	fma.rn.f32 	%f76, %f73, 0f37CBAC00, 0fBAB607ED;
	selp.f32 	%f77, 0fB94D4153, %f76, %p15;
	selp.f32 	%f78, 0f3C0885E4, 0f3D2AAABB, %p15;
	fma.rn.f32 	%f79, %f77, %f73, %f78;
	selp.f32 	%f80, 0fBE2AAAA8, 0fBEFFFFFF, %p15;
	fma.rn.f32 	%f81, %f79, %f73, %f80;
	fma.rn.f32 	%f82, %f81, %f75, %f74;
	and.b32  	%r137, %r135, 2;
	setp.eq.s32 	%p16, %r137, 0;
	mov.f32 	%f83, 0f00000000;
	sub.f32 	%f84, %f83, %f82;
	selp.f32 	%f85, %f82, %f84, %p16;
	mul.f32 	%f86, %f11, 0f3F000000;
	mul.f32 	%f18, %f86, %f85;
	mad.lo.s32 	%r138, %r87, %r2, %r1;
	cvta.to.global.u64 	%rd64, %rd45;
	mul.wide.u32 	%rd65, %r138, 16;
	add.s64 	%rd66, %rd64, %rd65;
	mov.f32 	%f87, 0f3F800000;
	st.global.v4.f32 	[%rd66], {%f2, %f18, %f4, %f87};
	cvta.to.global.u64 	%rd67, %rd46;
	mul.wide.u32 	%rd68, %r138, 4;
	add.s64 	%rd69, %rd67, %rd68;
	add.s64 	%rd16, %rd69, 3;
	mov.b16 	%rs1, 0;
	st.global.u8 	[%rd69+3], %rs1;
	add.f32 	%f19, %f18, %f1;
	mul.f32 	%f88, %f19, 0f3F22F983;
	cvt.rni.s32.f32 	%r230, %f88;
	cvt.rn.f32.s32 	%f89, %r230;
	fma.rn.f32 	%f90, %f89, 0fBFC90FDA, %f19;
	fma.rn.f32 	%f91, %f89, 0fB3A22168, %f90;
	fma.rn.f32 	%f176, %f89, 0fA7C234C5, %f91;
	abs.f32 	%f21, %f19;
	setp.ltu.f32 	%p17, %f21, 0f47CE4780;
	@%p17 bra 	$L__BB0_24;
	setp.neu.f32 	%p18, %f21, 0f7F800000;
	@%p18 bra 	$L__BB0_19;
	mov.f32 	%f94, 0f00000000;
	mul.rn.f32 	%f176, %f19, %f94;
	mov.b32 	%r230, 0;
	bra.uni 	$L__BB0_24;
$L__BB0_19:
	mov.b32 	%r32, %f19;
	shl.b32 	%r140, %r32, 8;
	or.b32  	%r33, %r140, -2147483648;
	mov.b64 	%rd110, 0;
	mov.b32 	%r227, 0;
	mov.u64 	%rd108, __cudart_i2opi_f;
	mov.u64 	%rd109, %rd1;
$L__BB0_20:
	.pragma "nounroll";
	ld.global.nc.u32 	%r141, [%rd108];
	mad.wide.u32 	%rd72, %r141, %r33, %rd110;
	shr.u64 	%rd110, %rd72, 32;
	st.local.u32 	[%rd109], %rd72;
	add.s32 	%r227, %r227, 1;
	add.s64 	%rd109, %rd109, 4;
	add.s64 	%rd108, %rd108, 4;
	setp.ne.s32 	%p19, %r227, 6;
	@%p19 bra 	$L__BB0_20;
	shr.u32 	%r142, %r32, 23;
	st.local.u32 	[%rd1+24], %rd110;
	and.b32  	%r36, %r142, 31;
	and.b32  	%r143, %r142, 224;
	add.s32 	%r144, %r143, -128;
	shr.u32 	%r145, %r144, 5;
	mul.wide.u32 	%rd73, %r145, 4;
	sub.s64 	%rd23, %rd1, %rd73;
	ld.local.u32 	%r228, [%rd23+24];
	ld.local.u32 	%r229, [%rd23+20];
	setp.eq.s32 	%p20, %r36, 0;
	@%p20 bra 	$L__BB0_23;
	shf.l.wrap.b32 	%r228, %r229, %r228, %r36;
	ld.local.u32 	%r146, [%rd23+16];
	shf.l.wrap.b32 	%r229, %r146, %r229, %r36;
$L__BB0_23:
	shr.u32 	%r147, %r228, 30;
	shf.l.wrap.b32 	%r148, %r229, %r228, 2;
	shl.b32 	%r149, %r229, 2;
	shr.u32 	%r150, %r148, 31;
	add.s32 	%r151, %r150, %r147;
	neg.s32 	%r152, %r151;
	setp.lt.s32 	%p21, %r32, 0;
	selp.b32 	%r230, %r152, %r151, %p21;
	xor.b32  	%r153, %r148, %r32;
	shr.s32 	%r154, %r148, 31;
	xor.b32  	%r155, %r154, %r148;
	xor.b32  	%r156, %r154, %r149;
	cvt.u64.u32 	%rd74, %r155;
	shl.b64 	%rd75, %rd74, 32;
	cvt.u64.u32 	%rd76, %r156;
	or.b64  	%rd77, %rd75, %rd76;
	cvt.rn.f64.s64 	%fd5, %rd77;
	mul.f64 	%fd6, %fd5, 0d3BF921FB54442D19;
	cvt.rn.f32.f64 	%f92, %fd6;
	neg.f32 	%f93, %f92;
	setp.lt.s32 	%p22, %r153, 0;
	selp.f32 	%f176, %f93, %f92, %p22;
$L__BB0_24:
	mul.rn.f32 	%f95, %f176, %f176;
	and.b32  	%r158, %r230, 1;
	setp.eq.b32 	%p23, %r158, 1;
	selp.f32 	%f96, 0f3F800000, %f176, %p23;
	fma.rn.f32 	%f97, %f95, %f96, 0f00000000;
	fma.rn.f32 	%f98, %f95, 0f37CBAC00, 0fBAB607ED;
	selp.f32 	%f99, %f98, 0fB94D4153, %p23;
	selp.f32 	%f100, 0f3D2AAABB, 0f3C0885E4, %p23;
	fma.rn.f32 	%f101, %f99, %f95, %f100;
	selp.f32 	%f102, 0fBEFFFFFF, 0fBE2AAAA8, %p23;
	fma.rn.f32 	%f103, %f101, %f95, %f102;
	fma.rn.f32 	%f104, %f103, %f97, %f96;
	and.b32  	%r159, %r230, 2;
	setp.eq.s32 	%p24, %r159, 0;
	mov.f32 	%f105, 0f00000000;
	sub.f32 	%f106, %f105, %f104;
	selp.f32 	%f107, %f104, %f106, %p24;
	add.f32 	%f108, %f107, 0f3F800000;
	mul.f32 	%f109, %f108, 0f42FF0000;
	cvt.rzi.u32.f32 	%r160, %f109;
	st.global.u8 	[%rd16+-3], %r160;
	mul.f32 	%f110, %f1, 0f3F22F983;
	cvt.rni.s32.f32 	%r234, %f110;
	cvt.rn.f32.s32 	%f111, %r234;
	fma.rn.f32 	%f112, %f111, 0fBFC90FDA, %f1;
	fma.rn.f32 	%f113, %f111, 0fB3A22168, %f112;
	fma.rn.f32 	%f177, %f111, 0fA7C234C5, %f113;
	abs.f32 	%f26, %f1;
	setp.ltu.f32 	%p25, %f26, 0f47CE4780;
	@%p25 bra 	$L__BB0_32;
	setp.neu.f32 	%p26, %f26, 0f7F800000;
	@%p26 bra 	$L__BB0_27;
	mov.f32 	%f116, 0f00000000;
	mul.rn.f32 	%f177, %f1, %f116;
	mov.b32 	%r234, 0;
	bra.uni 	$L__BB0_32;
$L__BB0_27:
	mov.b32 	%r46, %f1;
	shl.b32 	%r162, %r46, 8;
	or.b32  	%r47, %r162, -2147483648;
	mov.b64 	%rd113, 0;
	mov.b32 	%r231, 0;
	mov.u64 	%rd111, __cudart_i2opi_f;
	mov.u64 	%rd112, %rd1;
$L__BB0_28:
	.pragma "nounroll";
	ld.global.nc.u32 	%r163, [%rd111];
	mad.wide.u32 	%rd80, %r163, %r47, %rd113;
	shr.u64 	%rd113, %rd80, 32;
	st.local.u32 	[%rd112], %rd80;
	add.s32 	%r231, %r231, 1;
	add.s64 	%rd112, %rd112, 4;
	add.s64 	%rd111, %rd111, 4;
	setp.ne.s32 	%p27, %r231, 6;
	@%p27 bra 	$L__BB0_28;
	shr.u32 	%r164, %r46, 23;
	st.local.u32 	[%rd1+24], %rd113;
	and.b32  	%r50, %r164, 31;
	add.s32 	%r165, %r164, -128;
	shr.u32 	%r166, %r165, 5;
	mul.wide.u32 	%rd81, %r166, 4;
	sub.s64 	%rd30, %rd1, %rd81;
	ld.local.u32 	%r232, [%rd30+24];
	ld.local.u32 	%r233, [%rd30+20];
	setp.eq.s32 	%p28, %r50, 0;
	@%p28 bra 	$L__BB0_31;
	shf.l.wrap.b32 	%r232, %r233, %r232, %r50;
	ld.local.u32 	%r167, [%rd30+16];
	shf.l.wrap.b32 	%r233, %r167, %r233, %r50;
$L__BB0_31:
	shr.u32 	%r168, %r232, 30;
	shf.l.wrap.b32 	%r169, %r233, %r232, 2;
	shl.b32 	%r170, %r233, 2;
	shr.u32 	%r171, %r169, 31;
	add.s32 	%r234, %r171, %r168;
	shr.s32 	%r172, %r169, 31;
	xor.b32  	%r173, %r172, %r169;
	xor.b32  	%r174, %r172, %r170;
	cvt.u64.u32 	%rd82, %r173;
	shl.b64 	%rd83, %rd82, 32;
	cvt.u64.u32 	%rd84, %r174;
	or.b64  	%rd85, %rd83, %rd84;
	cvt.rn.f64.s64 	%fd7, %rd85;
	mul.f64 	%fd8, %fd7, 0d3BF921FB54442D19;
	cvt.rn.f32.f64 	%f114, %fd8;
	neg.f32 	%f115, %f114;
	setp.lt.s32 	%p29, %r169, 0;
	selp.f32 	%f177, %f115, %f114, %p29;
$L__BB0_32:
	mul.rn.f32 	%f117, %f177, %f177;
	and.b32  	%r176, %r234, 1;
	setp.eq.b32 	%p30, %r176, 1;
	selp.f32 	%f118, 0f3F800000, %f177, %p30;
	fma.rn.f32 	%f119, %f117, %f118, 0f00000000;
	fma.rn.f32 	%f120, %f117, 0f37CBAC00, 0fBAB607ED;
	selp.f32 	%f121, %f120, 0fB94D4153, %p30;
	selp.f32 	%f122, 0f3D2AAABB, 0f3C0885E4, %p30;
	fma.rn.f32 	%f123, %f121, %f117, %f122;
	selp.f32 	%f124, 0fBEFFFFFF, 0fBE2AAAA8, %p30;
	fma.rn.f32 	%f125, %f123, %f117, %f124;
	fma.rn.f32 	%f126, %f125, %f119, %f118;
	and.b32  	%r177, %r234, 2;
	setp.eq.s32 	%p31, %r177, 0;
	mov.f32 	%f127, 0f00000000;
	sub.f32 	%f128, %f127, %f126;
	selp.f32 	%f30, %f126, %f128, %p31;
	mul.f32 	%f129, %f3, 0f3F22F983;
	cvt.rni.s32.f32 	%r238, %f129;
	cvt.rn.f32.s32 	%f130, %r238;
	fma.rn.f32 	%f131, %f130, 0fBFC90FDA, %f3;
	fma.rn.f32 	%f132, %f130, 0fB3A22168, %f131;
	fma.rn.f32 	%f178, %f130, 0fA7C234C5, %f132;
	abs.f32 	%f32, %f3;
	setp.ltu.f32 	%p32, %f32, 0f47CE4780;
	@%p32 bra 	$L__BB0_40;
	setp.neu.f32 	%p33, %f32, 0f7F800000;
	@%p33 bra 	$L__BB0_35;
	mov.f32 	%f135, 0f00000000;
	mul.rn.f32 	%f178, %f3, %f135;
	mov.b32 	%r238, 0;
	bra.uni 	$L__BB0_40;
$L__BB0_35:
	mov.b32 	%r60, %f3;
	shl.b32 	%r179, %r60, 8;
	or.b32  	%r61, %r179, -2147483648;
	mov.b64 	%rd116, 0;
	mov.b32 	%r235, 0;
	mov.u64 	%rd114, __cudart_i2opi_f;
	mov.u64 	%rd115, %rd1;
$L__BB0_36:
	.pragma "nounroll";
	ld.global.nc.u32 	%r180, [%rd114];
	mad.wide.u32 	%rd88, %r180, %r61, %rd116;
	shr.u64 	%rd116, %rd88, 32;
	st.local.u32 	[%rd115], %rd88;
	add.s32 	%r235, %r235, 1;
	add.s64 	%rd115, %rd115, 4;
	add.s64 	%rd114, %rd114, 4;
	setp.ne.s32 	%p34, %r235, 6;
	@%p34 bra 	$L__BB0_36;
	shr.u32 	%r181, %r60, 23;
	st.local.u32 	[%rd1+24], %rd116;
	and.b32  	%r64, %r181, 31;
	add.s32 	%r182, %r181, -128;
	shr.u32 	%r183, %r182, 5;
	mul.wide.u32 	%rd89, %r183, 4;
	sub.s64 	%rd37, %rd1, %rd89;
	ld.local.u32 	%r236, [%rd37+24];
	ld.local.u32 	%r237, [%rd37+20];
	setp.eq.s32 	%p35, %r64, 0;
	@%p35 bra 	$L__BB0_39;
	shf.l.wrap.b32 	%r236, %r237, %r236, %r64;
	ld.local.u32 	%r184, [%rd37+16];
	shf.l.wrap.b32 	%r237, %r184, %r237, %r64;
$L__BB0_39:
	shr.u32 	%r185, %r236, 30;
	shf.l.wrap.b32 	%r186, %r237, %r236, 2;
	shl.b32 	%r187, %r237, 2;
	shr.u32 	%r188, %r186, 31;
	add.s32 	%r238, %r188, %r185;
	shr.s32 	%r189, %r186, 31;
	xor.b32  	%r190, %r189, %r186;
	xor.b32  	%r191, %r189, %r187;
	cvt.u64.u32 	%rd90, %r190;
	shl.b64 	%rd91, %rd90, 32;
	cvt.u64.u32 	%rd92, %r191;
	or.b64  	%rd93, %rd91, %rd92;
	cvt.rn.f64.s64 	%fd9, %rd93;
	mul.f64 	%fd10, %fd9, 0d3BF921FB54442D19;
	cvt.rn.f32.f64 	%f133, %fd10;
	neg.f32 	%f134, %f133;
	setp.lt.s32 	%p36, %r186, 0;
	selp.f32 	%f178, %f134, %f133, %p36;
$L__BB0_40:
	add.s32 	%r193, %r238, 1;
	mul.rn.f32 	%f136, %f178, %f178;
	and.b32  	%r194, %r238, 1;
	setp.eq.b32 	%p37, %r194, 1;
	selp.f32 	%f137, %f178, 0f3F800000, %p37;
	fma.rn.f32 	%f138, %f136, %f137, 0f00000000;
	fma.rn.f32 	%f139, %f136, 0f37CBAC00, 0fBAB607ED;
	selp.f32 	%f140, 0fB94D4153, %f139, %p37;
	selp.f32 	%f141, 0f3C0885E4, 0f3D2AAABB, %p37;
	fma.rn.f32 	%f142, %f140, %f136, %f141;
	selp.f32 	%f143, 0fBE2AAAA8, 0fBEFFFFFF, %p37;
	fma.rn.f32 	%f144, %f142, %f136, %f143;
	fma.rn.f32 	%f145, %f144, %f138, %f137;
	and.b32  	%r195, %r193, 2;
	setp.eq.s32 	%p38, %r195, 0;
	mov.f32 	%f146, 0f00000000;
	sub.f32 	%f147, %f146, %f145;
	selp.f32 	%f148, %f145, %f147, %p38;
	fma.rn.f32 	%f149, %f30, %f148, 0f3F800000;
	mul.f32 	%f150, %f149, 0f42FF0000;
	cvt.rzi.u32.f32 	%r196, %f150;
	st.global.u8 	[%rd16+-2], %r196;
	div.rn.f32 	%f151, %f42, 0f41200000;
	add.f32 	%f36, %f151, %f18;
	mul.f32 	%f152, %f36, 0f3F22F983;
	cvt.rni.s32.f32 	%r242, %f152;
	cvt.rn.f32.s32 	%f153, %r242;
	fma.rn.f32 	%f154, %f153, 0fBFC90FDA, %f36;
	fma.rn.f32 	%f155, %f153, 0fB3A22168, %f154;
	fma.rn.f32 	%f179, %f153, 0fA7C234C5, %f155;
	abs.f32 	%f38, %f36;
	setp.ltu.f32 	%p39, %f38, 0f47CE4780;
	@%p39 bra 	$L__BB0_48;
	setp.neu.f32 	%p40, %f38, 0f7F800000;
	@%p40 bra 	$L__BB0_43;
	mov.f32 	%f158, 0f00000000;
	mul.rn.f32 	%f179, %f36, %f158;
	mov.b32 	%r242, 0;
	bra.uni 	$L__BB0_48;
$L__BB0_43:
	mov.b32 	%r74, %f36;
	shl.b32 	%r198, %r74, 8;
	or.b32  	%r75, %r198, -2147483648;
	mov.b64 	%rd119, 0;
	mov.b32 	%r239, 0;
	mov.u64 	%rd117, __cudart_i2opi_f;
	mov.u64 	%rd118, %rd1;
$L__BB0_44:
	.pragma "nounroll";
	ld.global.nc.u32 	%r199, [%rd117];
	mad.wide.u32 	%rd96, %r199, %r75, %rd119;
	shr.u64 	%rd119, %rd96, 32;
	st.local.u32 	[%rd118], %rd96;
	add.s32 	%r239, %r239, 1;
	add.s64 	%rd118, %rd118, 4;
	add.s64 	%rd117, %rd117, 4;
	setp.ne.s32 	%p41, %r239, 6;
	@%p41 bra 	$L__BB0_44;
	shr.u32 	%r200, %r74, 23;
	st.local.u32 	[%rd1+24], %rd119;
	and.b32  	%r78, %r200, 31;
	and.b32  	%r201, %r200, 224;
	add.s32 	%r202, %r201, -128;
	shr.u32 	%r203, %r202, 5;
	mul.wide.u32 	%rd97, %r203, 4;
	sub.s64 	%rd44, %rd1, %rd97;
	ld.local.u32 	%r240, [%rd44+24];
	ld.local.u32 	%r241, [%rd44+20];
	setp.eq.s32 	%p42, %r78, 0;
	@%p42 bra 	$L__BB0_47;
	shf.l.wrap.b32 	%r240, %r241, %r240, %r78;
	ld.local.u32 	%r204, [%rd44+16];
	shf.l.wrap.b32 	%r241, %r204, %r241, %r78;
$L__BB0_47:
	shr.u32 	%r205, %r240, 30;
	shf.l.wrap.b32 	%r206, %r241, %r240, 2;
	shl.b32 	%r207, %r241, 2;
	shr.u32 	%r208, %r206, 31;
	add.s32 	%r209, %r208, %r205;
	neg.s32 	%r210, %r209;
	setp.lt.s32 	%p43, %r74, 0;
	selp.b32 	%r242, %r210, %r209, %p43;
	xor.b32  	%r211, %r206, %r74;
	shr.s32 	%r212, %r206, 31;
	xor.b32  	%r213, %r212, %r206;
	xor.b32  	%r214, %r212, %r207;
	cvt.u64.u32 	%rd98, %r213;
	shl.b64 	%rd99, %rd98, 32;
	cvt.u64.u32 	%rd100, %r214;
	or.b64  	%rd101, %rd99, %rd100;
	cvt.rn.f64.s64 	%fd11, %rd101;
	mul.f64 	%fd12, %fd11, 0d3BF921FB54442D19;
	cvt.rn.f32.f64 	%f156, %fd12;
	neg.f32 	%f157, %f156;
	setp.lt.s32 	%p44, %r211, 0;
	selp.f32 	%f179, %f157, %f156, %p44;
$L__BB0_48:
	mul.rn.f32 	%f159, %f179, %f179;
	and.b32  	%r216, %r242, 1;
	setp.eq.b32 	%p45, %r216, 1;
	selp.f32 	%f160, 0f3F800000, %f179, %p45;
	fma.rn.f32 	%f161, %f159, %f160, 0f00000000;
	fma.rn.f32 	%f162, %f159, 0f37CBAC00, 0fBAB607ED;
	selp.f32 	%f163, %f162, 0fB94D4153, %p45;
	selp.f32 	%f164, 0f3D2AAABB, 0f3C0885E4, %p45;
	fma.rn.f32 	%f165, %f163, %f159, %f164;
	selp.f32 	%f166, 0fBEFFFFFF, 0fBE2AAAA8, %p45;
	fma.rn.f32 	%f167, %f165, %f159, %f166;
	fma.rn.f32 	%f168, %f167, %f161, %f160;
	and.b32  	%r217, %r242, 2;
	setp.eq.s32 	%p46, %r217, 0;
	mov.f32 	%f169, 0f00000000;
	sub.f32 	%f170, %f169, %f168;
	selp.f32 	%f171, %f168, %f170, %p46;
	add.f32 	%f172, %f171, 0f3F800000;
	mul.f32 	%f173, %f172, 0f42FF0000;
	cvt.rzi.u32.f32 	%r218, %f173;
	st.global.u8 	[%rd16+-1], %r218;
	ret;

}


// ===== COMPILED SASS (sm_100) =====

	.target	sm_100

	.elftype	@"ET_EXEC"


//--------------------- .note.nv.tkinfo           --------------------------
	.section	.note.nv.tkinfo,"",@"SHT_NOTE"
	.sectionflags	@"SHF_NOTE_NV_TKINFO"
	.tkinfo
        /*0018*/ 	.word	0x00000002
        /*0030*/ 	.string	""
        /*0030*/ 	.string	"ptxas"
        /*0030*/ 	.string	"Cuda compilation tools, release 13.0, V13.0.88"
        /*0030*/ 	.string	"Build cuda_13.0.r13.0/compiler.36424714_0"
        /*0030*/ 	.string	"-arch sm_100 -m 64 "



//--------------------- .note.nv.cuinfo           --------------------------
	.section	.note.nv.cuinfo,"",@"SHT_NOTE"
	.sectionflags	@"SHF_NOTE_NV_CUINFO"
        /*0018*/ 	.short	0x0002
        /*001a*/ 	.short	0x0064
        /*001c*/ 	.short	0x0082
	.zero		2


//--------------------- .nv.info                  --------------------------
	.section	.nv.info,"",@"SHT_CUDA_INFO"
	.align	4


	//----- nvinfo : EIATTR_REGCOUNT
	.align		4
        /*0000*/ 	.byte	0x04, 0x2f
        /*0002*/ 	.short	(.L_2 - .L_1)
	.align		4
.L_1:
        /*0004*/ 	.word	index@(_Z6kernelP6float4P6uchar4jjf)
        /*0008*/ 	.word	0x00000019


	//----- nvinfo : EIATTR_FRAME_SIZE
	.align		4
.L_2:
        /*000c*/ 	.byte	0x04, 0x11
        /*000e*/ 	.short	(.L_4 - .L_3)
	.align		4
.L_3:
        /*0010*/ 	.word	index@($__internal_0_$__cuda_sm3x_div_rn_noftz_f32_slowpath)
        /*0014*/ 	.word	0x00000020


	//----- nvinfo : EIATTR_FRAME_SIZE
	.align		4
.L_4:
        /*0018*/ 	.byte	0x04, 0x11
        /*001a*/ 	.short	(.L_6 - .L_5)
	.align		4
.L_5:
        /*001c*/ 	.word	index@(_Z6kernelP6float4P6uchar4jjf)
        /*0020*/ 	.word	0x00000020


	//----- nvinfo : EIATTR_MIN_STACK_SIZE
	.align		4
.L_6:
        /*0024*/ 	.byte	0x04, 0x12
        /*0026*/ 	.short	(.L_8 - .L_7)
	.align		4
.L_7:
        /*0028*/ 	.word	index@(_Z6kernelP6float4P6uchar4jjf)
        /*002c*/ 	.word	0x00000020
.L_8:


//--------------------- .nv.compat                --------------------------
	.section	.nv.compat,"",@"SHT_CUDA_COMPAT_INFO"
	.align	4
        /*0000*/ 	.byte	0x02, 0x09, 0x00, 0x00, 0x02, 0x02, 0x01, 0x00, 0x02, 0x05, 0x05, 0x00, 0x03, 0x07, 0x01, 0x01
        /*0010*/ 	.byte	0x02, 0x03, 0x00, 0x00, 0x02, 0x06, 0x01, 0x00, 0x04, 0x0b, 0x08, 0x00, 0x01, 0x00, 0x00, 0x00
        /*0020*/ 	.byte	0x00, 0x00, 0x00, 0x00


//--------------------- .nv.info._Z6kernelP6float4P6uchar4jjf --------------------------
	.section	.nv.info._Z6kernelP6float4P6uchar4jjf,"",@"SHT_CUDA_INFO"
	.sectionflags	@""
	.align	4


	//----- nvinfo : EIATTR_CUDA_API_VERSION
	.align		4
        /*0000*/ 	.byte	0x04, 0x37
        /*0002*/ 	.short	(.L_10 - .L_9)
.L_9:
        /*0004*/ 	.word	0x00000082


	//----- nvinfo : EIATTR_KPARAM_INFO
	.align		4
.L_10:
        /*0008*/ 	.byte	0x04, 0x17
        /*000a*/ 	.short	(.L_12 - .L_11)
.L_11:
        /*000c*/ 	.word	0x00000000
        /*0010*/ 	.short	0x0004
        /*0012*/ 	.short	0x0018
        /*0014*/ 	.byte	0x00, 0xf0, 0x11, 0x00


	//----- nvinfo : EIATTR_KPARAM_INFO
	.align		4
.L_12:
        /*0018*/ 	.byte	0x04, 0x17
        /*001a*/ 	.short	(.L_14 - .L_13)
.L_13:
        /*001c*/ 	.word	0x00000000
        /*0020*/ 	.short	0x0003
        /*0022*/ 	.short	0x0014
        /*0024*/ 	.byte	0x00, 0xf0, 0x11, 0x00


	//----- nvinfo : EIATTR_KPARAM_INFO
	.align		4
.L_14:
        /*0028*/ 	.byte	0x04, 0x17
        /*002a*/ 	.short	(.L_16 - .L_15)
.L_15:
        /*002c*/ 	.word	0x00000000
        /*0030*/ 	.short	0x0002
        /*0032*/ 	.short	0x0010
        /*0034*/ 	.byte	0x00, 0xf0, 0x11, 0x00


	//----- nvinfo : EIATTR_KPARAM_INFO
	.align		4
.L_16:
        /*0038*/ 	.byte	0x04, 0x17
        /*003a*/ 	.short	(.L_18 - .L_17)
.L_17:
        /*003c*/ 	.word	0x00000000
        /*0040*/ 	.short	0x0001
        /*0042*/ 	.short	0x0008
        /*0044*/ 	.byte	0x00, 0xf5, 0x21, 0x00


	//----- nvinfo : EIATTR_KPARAM_INFO
	.align		4
.L_18:
        /*0048*/ 	.byte	0x04, 0x17
        /*004a*/ 	.short	(.L_20 - .L_19)
.L_19:
        /*004c*/ 	.word	0x00000000
        /*0050*/ 	.short	0x0000
        /*0052*/ 	.short	0x0000
        /*0054*/ 	.byte	0x00, 0xf5, 0x21, 0x00


	//----- nvinfo : EIATTR_SPARSE_MMA_MASK
	.align		4
.L_20:
        /*0058*/ 	.byte	0x03, 0x50
        /*005a*/ 	.short	0x0000


	//----- nvinfo : EIATTR_MAXREG_COUNT
	.align		4
        /*005c*/ 	.byte	0x03, 0x1b
        /*005e*/ 	.short	0x00ff


	//----- nvinfo : EIATTR_MERCURY_ISA_VERSION
	.align		4
        /*0060*/ 	.byte	0x03, 0x5f
        /*0062*/ 	.short	0x0101


	//----- nvinfo : EIATTR_VRC_CTA_INIT_COUNT
	.align		4
        /*0064*/ 	.byte	0x02, 0x4a
	.zero		1
	.zero		1


	//----- nvinfo : EIATTR_EXIT_INSTR_OFFSETS
	.align		4
        /*0068*/ 	.byte	0x04, 0x1c
        /*006a*/ 	.short	(.L_22 - .L_21)


	//   ....[0]....
.L_21:
        /*006c*/ 	.word	0x00002330


	//----- nvinfo : EIATTR_CRS_STACK_SIZE
	.align		4
.L_22:
        /*0070*/ 	.byte	0x04, 0x1e
        /*0072*/ 	.short	(.L_24 - .L_23)
.L_23:
        /*0074*/ 	.word	0x00000000


	//----- nvinfo : EIATTR_CBANK_PARAM_SIZE
	.align		4
.L_24:
        /*0078*/ 	.byte	0x03, 0x19
        /*007a*/ 	.short	0x001c


	//----- nvinfo : EIATTR_PARAM_CBANK
	.align		4
        /*007c*/ 	.byte	0x04, 0x0a
        /*007e*/ 	.short	(.L_26 - .L_25)
	.align		4
.L_25:
        /*0080*/ 	.word	index@(.nv.constant0._Z6kernelP6float4P6uchar4jjf)
        /*0084*/ 	.short	0x0380
        /*0086*/ 	.short	0x001c


	//----- nvinfo : EIATTR_SW_WAR
	.align		4
.L_26:
        /*0088*/ 	.byte	0x04, 0x36
        /*008a*/ 	.short	(.L_28 - .L_27)
.L_27:
        /*008c*/ 	.word	0x00000008
.L_28:


//--------------------- .nv.callgraph             --------------------------
	.section	.nv.callgraph,"",@"SHT_CUDA_CALLGRAPH"
	.align	4
	.sectionentsize	8
	.align		4
        /*0000*/ 	.word	0x00000000
	.align		4
        /*0004*/ 	.word	0xffffffff
	.align		4
        /*0008*/ 	.word	0x00000000
	.align		4
        /*000c*/ 	.word	0xfffffffe
	.align		4
        /*0010*/ 	.word	0x00000000
	.align		4
        /*0014*/ 	.word	0xfffffffd
	.align		4
        /*0018*/ 	.word	0x00000000
	.align		4
        /*001c*/ 	.word	0xfffffffc


//--------------------- .nv.constant4             --------------------------
	.section	.nv.constant4,"a",@progbits
	.align	8
	.align		8
.nv.constant4:
        /*0000*/ 	.dword	__cudart_i2opi_f


//--------------------- .text._Z6kernelP6float4P6uchar4jjf --------------------------
	.section	.text._Z6kernelP6float4P6uchar4jjf,"ax",@progbits
	.align	128
        .global         _Z6kernelP6float4P6uchar4jjf
        .type           _Z6kernelP6float4P6uchar4jjf,@function
        .size           _Z6kernelP6float4P6uchar4jjf,(.L_x_35 - _Z6kernelP6float4P6uchar4jjf)
        .other          _Z6kernelP6float4P6uchar4jjf,@"STO_CUDA_ENTRY STV_DEFAULT"
_Z6kernelP6float4P6uchar4jjf:
.text._Z6kernelP6float4P6uchar4jjf:
[----:B------:R-:W0:Y:S01]  /*0000*/  LDC R1, c[0x0][0x37c] ;  /* 0x0000df00ff017b82 */ /* 0x000e220000000800 */
[----:B------:R-:W1:Y:S01]  /*0010*/  S2R R5, SR_TID.X ;  /* 0x0000000000057919 */ /* 0x000e620000002100 */
[----:B------:R-:W2:Y:S06]  /*0020*/  LDCU UR5, c[0x0][0x390] ;  /* 0x00007200ff0577ac */ /* 0x000eac0008000800 */
[----:B------:R-:W1:Y:S01]  /*0030*/  S2UR UR4, SR_CTAID.X ;  /* 0x00000000000479c3 */ /* 0x000e620000002500 */
[----:B------:R-:W-:Y:S01]  /*0040*/  BSSY.RECONVERGENT B0, `(.L_x_0) ;  /* 0x0000016000007945 */ /* 0x000fe20003800200 */
[----:B------:R-:W3:Y:S01]  /*0050*/  S2R R6, SR_TID.Y ;  /* 0x0000000000067919 */ /* 0x000ee20000002200 */
[----:B0-----:R-:W-:-:S05]  /*0060*/  VIADD R1, R1, 0xffffffe0 ;  /* 0xffffffe001017836 */ /* 0x001fca0000000000 */
[----:B------:R-:W1:Y:S08]  /*0070*/  LDC R16, c[0x0][0x360] ;  /* 0x0000d800ff107b82 */ /* 0x000e700000000800 */
[----:B------:R-:W3:Y:S01]  /*0080*/  LDC R11, c[0x0][0x364] ;  /* 0x0000d900ff0b7b82 */ /* 0x000ee20000000800 */
[----:B--2---:R-:W-:-:S04]  /*0090*/  I2FP.F32.U32 R3, UR5 ;  /* 0x0000000500037c45 */ /* 0x004fc80008201000 */
[----:B------:R-:W0:Y:S03]  /*00a0*/  MUFU.RCP R2, R3 ;  /* 0x0000000300027308 */ /* 0x000e260000001000 */
[----:B------:R-:W3:Y:S01]  /*00b0*/  S2UR UR5, SR_CTAID.Y ;  /* 0x00000000000579c3 */ /* 0x000ee20000002600 */
[----:B-1----:R-:W-:-:S05]  /*00c0*/  IMAD R16, R16, UR4, R5 ;  /* 0x0000000410107c24 */ /* 0x002fca000f8e0205 */
[----:B------:R-:W-:Y:S01]  /*00d0*/  I2FP.F32.U32 R0, R16 ;  /* 0x0000001000007245 */ /* 0x000fe20000201000 */
[----:B0-----:R-:W-:-:S03]  /*00e0*/  FFMA R5, -R3, R2, 1 ;  /* 0x3f80000003057423 */ /* 0x001fc60000000102 */
[----:B------:R-:W0:Y:S01]  /*00f0*/  FCHK P0, R0, R3 ;  /* 0x0000000300007302 */ /* 0x000e220000000000 */
[----:B------:R-:W-:-:S04]  /*0100*/  FFMA R5, R2, R5, R2 ;  /* 0x0000000502057223 */ /* 0x000fc80000000002 */
[----:B------:R-:W-:Y:S01]  /*0110*/  FFMA R2, R0, R5, RZ ;  /* 0x0000000500027223 */ /* 0x000fe200000000ff */
[----:B---3--:R-:W-:-:S03]  /*0120*/  IMAD R11, R11, UR5, R6 ;  /* 0x000000050b0b7c24 */ /* 0x008fc6000f8e0206 */
[----:B------:R-:W-:-:S04]  /*0130*/  FFMA R4, -R3, R2, R0 ;  /* 0x0000000203047223 */ /* 0x000fc80000000100 */
[----:B------:R-:W-:Y:S01]  /*0140*/  FFMA R8, R5, R4, R2 ;  /* 0x0000000405087223 */ /* 0x000fe20000000002 */
[----:B0-----:R-:W-:Y:S06]  /*0150*/  @!P0 BRA `(.L_x_1) ;  /* 0x0000000000108947 */ /* 0x001fec0003800000 */
[----:B------:R-:W-:Y:S01]  /*0160*/  IMAD.MOV.U32 R2, RZ, RZ, R0 ;  /* 0x000000ffff027224 */ /* 0x000fe200078e0000 */
[----:B------:R-:W-:-:S07]  /*0170*/  MOV R4, 0x190 ;  /* 0x0000019000047802 */ /* 0x000fce0000000f00 */
[----:B------:R-:W-:Y:S05]  /*0180*/  CALL.REL.NOINC `($__internal_0_$__cuda_sm3x_div_rn_noftz_f32_slowpath) ;  /* 0x00000020006c7944 */ /* 0x000fea0003c00000 */
[----:B------:R-:W-:-:S07]  /*0190*/  IMAD.MOV.U32 R8, RZ, RZ, R3 ;  /* 0x000000ffff087224 */ /* 0x000fce00078e0003 */
.L_x_1:
[----:B------:R-:W-:Y:S05]  /*01a0*/  BSYNC.RECONVERGENT B0 ;  /* 0x0000000000007941 */ /* 0x000fea0003800200 */
.L_x_0:
[----:B------:R-:W0:Y:S01]  /*01b0*/  LDCU UR4, c[0x0][0x394] ;  /* 0x00007280ff0477ac */ /* 0x000e220008000800 */
[----:B------:R-:W-:Y:S01]  /*01c0*/  I2FP.F32.U32 R2, R11 ;  /* 0x0000000b00027245 */ /* 0x000fe20000201000 */
[----:B------:R-:W-:Y:S01]  /*01d0*/  IMAD.MOV.U32 R7, RZ, RZ, 0x40000000 ;  /* 0x40000000ff077424 */ /* 0x000fe200078e00ff */
[----:B------:R-:W-:Y:S03]  /*01e0*/  BSSY.RECONVERGENT B0, `(.L_x_2) ;  /* 0x000000e000007945 */ /* 0x000fe60003800200 */
[----:B------:R-:W-:Y:S01]  /*01f0*/  FFMA R8, R8, R7, -1 ;  /* 0xbf80000008087423 */ /* 0x000fe20000000007 */
[----:B0-----:R-:W-:-:S04]  /*0200*/  I2FP.F32.U32 R3, UR4 ;  /* 0x0000000400037c45 */ /* 0x001fc80008201000 */
[----:B------:R-:W0:Y:S08]  /*0210*/  MUFU.RCP R4, R3 ;  /* 0x0000000300047308 */ /* 0x000e300000001000 */
[----:B------:R-:W1:Y:S01]  /*0220*/  FCHK P0, R2, R3 ;  /* 0x0000000302007302 */ /* 0x000e620000000000 */
[----:B0-----:R-:W-:-:S04]  /*0230*/  FFMA R5, -R3, R4, 1 ;  /* 0x3f80000003057423 */ /* 0x001fc80000000104 */
[----:B------:R-:W-:-:S04]  /*0240*/  FFMA R5, R4, R5, R4 ;  /* 0x0000000504057223 */ /* 0x000fc80000000004 */
[----:B------:R-:W-:-:S04]  /*0250*/  FFMA R4, R2, R5, RZ ;  /* 0x0000000502047223 */ /* 0x000fc800000000ff */
[----:B------:R-:W-:-:S04]  /*0260*/  FFMA R6, -R3, R4, R2 ;  /* 0x0000000403067223 */ /* 0x000fc80000000102 */
[----:B------:R-:W-:Y:S01]  /*0270*/  FFMA R10, R5, R6, R4 ;  /* 0x00000006050a7223 */ /* 0x000fe20000000004 */
[----:B-1----:R-:W-:Y:S06]  /*0280*/  @!P0 BRA `(.L_x_3) ;  /* 0x00000000000c8947 */ /* 0x002fec0003800000 */
[----:B------:R-:W-:-:S07]  /*0290*/  MOV R4, 0x2b0 ;  /* 0x000002b000047802 */ /* 0x000fce0000000f00 */
[----:B------:R-:W-:Y:S05]  /*02a0*/  CALL.REL.NOINC `($__internal_0_$__cuda_sm3x_div_rn_noftz_f32_slowpath) ;  /* 0x0000002000247944 */ /* 0x000fea0003c00000 */
[----:B------:R-:W-:-:S07]  /*02b0*/  IMAD.MOV.U32 R10, RZ, RZ, R3 ;  /* 0x000000ffff0a7224 */ /* 0x000fce00078e0003 */
.L_x_3:
[----:B------:R-:W-:Y:S05]  /*02c0*/  BSYNC.RECONVERGENT B0 ;  /* 0x0000000000007941 */ /* 0x000fea0003800200 */
.L_x_2:
[----:B------:R-:W0:Y:S01]  /*02d0*/  LDC R7, c[0x0][0x398] ;  /* 0x0000e600ff077b82 */ /* 0x000e220000000800 */
[----:B------:R-:W-:Y:S01]  /*02e0*/  IMAD.MOV.U32 R9, RZ, RZ, 0x40000000 ;  /* 0x40000000ff097424 */ /* 0x000fe200078e00ff */
[----:B------:R-:W1:Y:S01]  /*02f0*/  LDCU.64 UR6, c[0x0][0x358] ;  /* 0x00006b00ff0677ac */ /* 0x000e620008000a00 */
[----:B------:R-:W-:Y:S02]  /*0300*/  BSSY.RECONVERGENT B0, `(.L_x_4) ;  /* 0x0000042000007945 */ /* 0x000fe40003800200 */
[----:B------:R-:W-:Y:S01]  /*0310*/  FFMA R10, R10, R9, -1 ;  /* 0xbf8000000a0a7423 */ /* 0x000fe20000000009 */
[----:B0-----:R-:W-:-:S04]  /*0320*/  FFMA R18, R8, 4, R7 ;  /* 0x4080000008127823 */ /* 0x001fc80000000007 */
[C---:B------:R-:W-:Y:S01]  /*0330*/  FMUL R3, R18.reuse, 0.63661974668502807617 ;  /* 0x3f22f98312037820 */ /* 0x040fe20000400000 */
[----:B------:R-:W-:-:S05]  /*0340*/  FSETP.GE.AND P0, PT, |R18|, 105615, PT ;  /* 0x47ce47801200780b */ /* 0x000fca0003f06200 */
[----:B------:R-:W0:Y:S02]  /*0350*/  F2I.NTZ R3, R3 ;  /* 0x0000000300037305 */ /* 0x000e240000203100 */
[----:B0-----:R-:W-:-:S05]  /*0360*/  I2FP.F32.S32 R5, R3 ;  /* 0x0000000300057245 */ /* 0x001fca0000201400 */
[----:B------:R-:W-:-:S04]  /*0370*/  FFMA R4, R5, -1.5707962512969970703, R18 ;  /* 0xbfc90fda05047823 */ /* 0x000fc80000000012 */
[----:B------:R-:W-:-:S04]  /*0380*/  FFMA R4, R5, -7.5497894158615963534e-08, R4 ;  /* 0xb3a2216805047823 */ /* 0x000fc80000000004 */
[----:B------:R-:W-:Y:S01]  /*0390*/  FFMA R4, R5, -5.3903029534742383927e-15, R4 ;  /* 0xa7c234c505047823 */ /* 0x000fe20000000004 */
[----:B-1----:R-:W-:Y:S06]  /*03a0*/  @!P0 BRA `(.L_x_5) ;  /* 0x0000000000dc8947 */ /* 0x002fec0003800000 */
[----:B------:R-:W-:-:S13]  /*03b0*/  FSETP.NEU.AND P0, PT, |R18|, +INF , PT ;  /* 0x7f8000001200780b */ /* 0x000fda0003f0d200 */
[----:B------:R-:W-:Y:S01]  /*03c0*/  @!P0 FMUL R4, RZ, R18 ;  /* 0x00000012ff048220 */ /* 0x000fe20000400000 */
[----:B------:R-:W-:Y:S01]  /*03d0*/  @!P0 IMAD.MOV.U32 R3, RZ, RZ, RZ ;  /* 0x000000ffff038224 */ /* 0x000fe200078e00ff */
[----:B------:R-:W-:Y:S06]  /*03e0*/  @!P0 BRA `(.L_x_5) ;  /* 0x0000000000cc8947 */ /* 0x000fec0003800000 */
[----:B------:R-:W-:Y:S01]  /*03f0*/  IMAD.SHL.U32 R4, R18, 0x100, RZ ;  /* 0x0000010012047824 */ /* 0x000fe200078e00ff */
[----:B------:R-:W0:Y:S01]  /*0400*/  LDCU.64 UR8, c[0x4][URZ] ;  /* 0x01000000ff0877ac */ /* 0x000e220008000a00 */
[----:B------:R-:W-:Y:S02]  /*0410*/  IMAD.MOV.U32 R12, RZ, RZ, RZ ;  /* 0x000000ffff0c7224 */ /* 0x000fe400078e00ff */
[----:B------:R-:W-:Y:S01]  /*0420*/  IMAD.MOV.U32 R3, RZ, RZ, R1 ;  /* 0x000000ffff037224 */ /* 0x000fe200078e0001 */
[----:B------:R-:W-:Y:S01]  /*0430*/  LOP3.LUT R9, R4, 0x80000000, RZ, 0xfc, !PT ;  /* 0x8000000004097812 */ /* 0x000fe200078efcff */
[----:B------:R-:W-:Y:S01]  /*0440*/  UMOV UR5, URZ ;  /* 0x000000ff00057c82 */ /* 0x000fe20008000000 */
[----:B------:R-:W-:-:S05]  /*0450*/  UMOV UR4, URZ ;  /* 0x000000ff00047c82 */ /* 0x000fca0008000000 */
.L_x_6:
[----:B0-----:R-:W-:Y:S02]  /*0460*/  IMAD.U32 R14, RZ, RZ, UR8 ;  /* 0x00000008ff0e7e24 */ /* 0x001fe4000f8e00ff */
[----:B------:R-:W-:-:S05]  /*0470*/  IMAD.U32 R15, RZ, RZ, UR9 ;  /* 0x00000009ff0f7e24 */ /* 0x000fca000f8e00ff */
[----:B------:R-:W2:Y:S01]  /*0480*/  LDG.E.CONSTANT R4, desc[UR6][R14.64] ;  /* 0x000000060e047981 */ /* 0x000ea2000c1e9900 */
[----:B------:R-:W-:Y:S02]  /*0490*/  UIADD3 UR8, UP0, UPT, UR8, 0x4, URZ ;  /* 0x0000000408087890 */ /* 0x000fe4000ff1e0ff */
[----:B------:R-:W-:Y:S02]  /*04a0*/  UIADD3 UR4, UPT, UPT, UR4, 0x1, URZ ;  /* 0x0000000104047890 */ /* 0x000fe4000fffe0ff */
[----:B------:R-:W-:Y:S02]  /*04b0*/  UIADD3.X UR9, UPT, UPT, URZ, UR9, URZ, UP0, !UPT ;  /* 0x00000009ff097290 */ /* 0x000fe400087fe4ff */
[----:B------:R-:W-:Y:S01]  /*04c0*/  UISETP.NE.AND UP0, UPT, UR4, 0x6, UPT ;  /* 0x000000060400788c */ /* 0x000fe2000bf05270 */
[----:B--2---:R-:W-:-:S03]  /*04d0*/  IMAD.WIDE.U32 R4, R4, R9, RZ ;  /* 0x0000000904047225 */ /* 0x004fc600078e00ff */
[----:B------:R-:W-:-:S04]  /*04e0*/  IADD3 R4, P0, PT, R4, R12, RZ ;  /* 0x0000000c04047210 */ /* 0x000fc80007f1e0ff */
[----:B------:R-:W-:Y:S01]  /*04f0*/  IADD3.X R12, PT, PT, R5, UR5, RZ, P0, !PT ;  /* 0x00000005050c7c10 */ /* 0x000fe200087fe4ff */
[----:B------:R0:W-:Y:S02]  /*0500*/  STL [R3], R4 ;  /* 0x0000000403007387 */ /* 0x0001e40000100800 */
[----:B0-----:R-:W-:Y:S01]  /*0510*/  VIADD R3, R3, 0x4 ;  /* 0x0000000403037836 */ /* 0x001fe20000000000 */
[----:B------:R-:W-:Y:S06]  /*0520*/  BRA.U UP0, `(.L_x_6) ;  /* 0xfffffffd00cc7547 */ /* 0x000fec000b83ffff */
[----:B------:R-:W-:Y:S01]  /*0530*/  SHF.R.U32.HI R6, RZ, 0x17, R18 ;  /* 0x00000017ff067819 */ /* 0x000fe20000011612 */
[----:B------:R0:W-:Y:S03]  /*0540*/  STL [R1+0x18], R12 ;  /* 0x0000180c01007387 */ /* 0x0001e60000100800 */
[C---:B------:R-:W-:Y:S02]  /*0550*/  LOP3.LUT R3, R6.reuse, 0xe0, RZ, 0xc0, !PT ;  /* 0x000000e006037812 */ /* 0x040fe400078ec0ff */
[----:B------:R-:W-:-:S03]  /*0560*/  LOP3.LUT P0, RZ, R6, 0x1f, RZ, 0xc0, !PT ;  /* 0x0000001f06ff7812 */ /* 0x000fc6000780c0ff */
[----:B------:R-:W-:-:S05]  /*0570*/  VIADD R3, R3, 0xffffff80 ;  /* 0xffffff8003037836 */ /* 0x000fca0000000000 */
[----:B------:R-:W-:-:S05]  /*0580*/  SHF.R.U32.HI R4, RZ, 0x5, R3 ;  /* 0x00000005ff047819 */ /* 0x000fca0000011603 */
[----:B------:R-:W-:-:S05]  /*0590*/  IMAD R9, R4, -0x4, R1 ;  /* 0xfffffffc04097824 */ /* 0x000fca00078e0201 */
[----:B------:R-:W2:Y:S04]  /*05a0*/  LDL R3, [R9+0x18] ;  /* 0x0000180009037983 */ /* 0x000ea80000100800 */
[----:B------:R-:W2:Y:S04]  /*05b0*/  LDL R4, [R9+0x14] ;  /* 0x0000140009047983 */ /* 0x000ea80000100800 */
[----:B------:R-:W3:Y:S01]  /*05c0*/  @P0 LDL R5, [R9+0x10] ;  /* 0x0000100009050983 */ /* 0x000ee20000100800 */
[----:B------:R-:W-:Y:S01]  /*05d0*/  LOP3.LUT R6, R6, 0x1f, RZ, 0xc0, !PT ;  /* 0x0000001f06067812 */ /* 0x000fe200078ec0ff */
[----:B------:R-:W-:Y:S01]  /*05e0*/  UMOV UR4, 0x54442d19 ;  /* 0x54442d1900047882 */ /* 0x000fe20000000000 */
[----:B------:R-:W-:-:S02]  /*05f0*/  UMOV UR5, 0x3bf921fb ;  /* 0x3bf921fb00057882 */ /* 0x000fc40000000000 */
[-C--:B--2---:R-:W-:Y:S02]  /*0600*/  @P0 SHF.L.W.U32.HI R3, R4, R6.reuse, R3 ;  /* 0x0000000604030219 */ /* 0x084fe40000010e03 */
[----:B---3--:R-:W-:Y:S02]  /*0610*/  @P0 SHF.L.W.U32.HI R4, R5, R6, R4 ;  /* 0x0000000605040219 */ /* 0x008fe40000010e04 */
[----:B------:R-:W-:Y:S02]  /*0620*/  ISETP.GE.AND P0, PT, R18, RZ, PT ;  /* 0x000000ff1200720c */ /* 0x000fe40003f06270 */
[C---:B------:R-:W-:Y:S01]  /*0630*/  SHF.L.W.U32.HI R5, R4.reuse, 0x2, R3 ;  /* 0x0000000204057819 */ /* 0x040fe20000010e03 */
[----:B------:R-:W-:-:S03]  /*0640*/  IMAD.SHL.U32 R4, R4, 0x4, RZ ;  /* 0x0000000404047824 */ /* 0x000fc600078e00ff */
[----:B------:R-:W-:Y:S02]  /*0650*/  SHF.R.S32.HI R6, RZ, 0x1f, R5 ;  /* 0x0000001fff067819 */ /* 0x000fe40000011405 */
[----:B------:R-:W-:Y:S02]  /*0660*/  LOP3.LUT R18, R5, R18, RZ, 0x3c, !PT ;  /* 0x0000001205127212 */ /* 0x000fe400078e3cff */
[C---:B------:R-:W-:Y:S02]  /*0670*/  LOP3.LUT R14, R6.reuse, R4, RZ, 0x3c, !PT ;  /* 0x00000004060e7212 */ /* 0x040fe400078e3cff */
[----:B------:R-:W-:Y:S02]  /*0680*/  LOP3.LUT R15, R6, R5, RZ, 0x3c, !PT ;  /* 0x00000005060f7212 */ /* 0x000fe400078e3cff */
[----:B------:R-:W-:Y:S02]  /*0690*/  SHF.R.U32.HI R4, RZ, 0x1e, R3 ;  /* 0x0000001eff047819 */ /* 0x000fe40000011603 */
[----:B------:R-:W-:-:S02]  /*06a0*/  ISETP.GE.AND P1, PT, R18, RZ, PT ;  /* 0x000000ff1200720c */ /* 0x000fc40003f26270 */
[----:B------:R-:W0:Y:S01]  /*06b0*/  I2F.F64.S64 R14, R14 ;  /* 0x0000000e000e7312 */ /* 0x000e220000301c00 */
[----:B------:R-:W-:-:S05]  /*06c0*/  LEA.HI R3, R5, R4, RZ, 0x1 ;  /* 0x0000000405037211 */ /* 0x000fca00078f08ff */
[----:B------:R-:W-:-:S04]  /*06d0*/  IMAD.MOV R4, RZ, RZ, -R3 ;  /* 0x000000ffff047224 */ /* 0x000fc800078e0a03 */
[----:B------:R-:W-:Y:S01]  /*06e0*/  @!P0 IMAD.MOV.U32 R3, RZ, RZ, R4 ;  /* 0x000000ffff038224 */ /* 0x000fe200078e0004 */
[----:B0-----:R-:W-:-:S10]  /*06f0*/  DMUL R12, R14, UR4 ;  /* 0x000000040e0c7c28 */ /* 0x001fd40008000000 */
[----:B------:R-:W0:Y:S02]  /*0700*/  F2F.F32.F64 R12, R12 ;  /* 0x0000000c000c7310 */ /* 0x000e240000301000 */
[----:B0-----:R-:W-:-:S07]  /*0710*/  FSEL R4, -R12, R12, !P1 ;  /* 0x0000000c0c047208 */ /* 0x001fce0004800100 */
.L_x_5:
[----:B------:R-:W-:Y:S05]  /*0720*/  BSYNC.RECONVERGENT B0 ;  /* 0x0000000000007941 */ /* 0x000fea0003800200 */
.L_x_4:
[----:B------:R-:W-:Y:S01]  /*0730*/  FFMA R15, R10, 4, R7 ;  /* 0x408000000a0f7823 */ /* 0x000fe20000000007 */
[----:B------:R-:W-:Y:S01]  /*0740*/  LOP3.LUT R13, R3, 0x1, RZ, 0xc0, !PT ;  /* 0x00000001030d7812 */ /* 0x000fe200078ec0ff */
[----:B------:R-:W-:Y:S02]  /*0750*/  IMAD.MOV.U32 R12, RZ, RZ, 0x37cbac00 ;  /* 0x37cbac00ff0c7424 */ /* 0x000fe400078e00ff */
[----:B------:R-:W-:Y:S01]  /*0760*/  FMUL R5, R4, R4 ;  /* 0x0000000404057220 */ /* 0x000fe20000400000 */
[----:B------:R-:W-:Y:S01]  /*0770*/  FMUL R6, R15, 0.63661974668502807617 ;  /* 0x3f22f9830f067820 */ /* 0x000fe20000400000 */
[----:B------:R-:W-:Y:S01]  /*0780*/  ISETP.NE.U32.AND P0, PT, R13, 0x1, PT ;  /* 0x000000010d00780c */ /* 0x000fe20003f05070 */
[----:B------:R-:W-:Y:S02]  /*0790*/  IMAD.MOV.U32 R13, RZ, RZ, 0x3d2aaabb ;  /* 0x3d2aaabbff0d7424 */ /* 0x000fe400078e00ff */
[----:B------:R-:W-:Y:S01]  /*07a0*/  FFMA R9, R5, R12, -0.0013887860113754868507 ;  /* 0xbab607ed05097423 */ /* 0x000fe2000000000c */
[----:B------:R-:W-:Y:S01]  /*07b0*/  IMAD.MOV.U32 R14, RZ, RZ, 0x3effffff ;  /* 0x3effffffff0e7424 */ /* 0x000fe200078e00ff */
[----:B------:R-:W-:Y:S01]  /*07c0*/  LOP3.LUT P1, RZ, R3, 0x2, RZ, 0xc0, !PT ;  /* 0x0000000203ff7812 */ /* 0x000fe2000782c0ff */
[----:B------:R-:W0:Y:S01]  /*07d0*/  F2I.NTZ R6, R6 ;  /* 0x0000000600067305 */ /* 0x000e220000203100 */
[----:B------:R-:W-:Y:S01]  /*07e0*/  FSEL R20, R13, 0.0083327032625675201416, !P0 ;  /* 0x3c0885e40d147808 */ /* 0x000fe20004000000 */
[----:B------:R-:W-:Y:S01]  /*07f0*/  BSSY.RECONVERGENT B0, `(.L_x_7) ;  /* 0x0000046000007945 */ /* 0x000fe20003800200 */
[----:B------:R-:W-:-:S02]  /*0800*/  FSEL R18, R9, -0.00019574658654164522886, !P0 ;  /* 0xb94d415309127808 */ /* 0x000fc40004000000 */
[----:B------:R-:W-:-:S03]  /*0810*/  FSEL R3, R4, 1, P0 ;  /* 0x3f80000004037808 */ /* 0x000fc60000000000 */
[C---:B------:R-:W-:Y:S01]  /*0820*/  FFMA R18, R5.reuse, R18, R20 ;  /* 0x0000001205127223 */ /* 0x040fe20000000014 */
[----:B------:R-:W-:Y:S01]  /*0830*/  FSEL R20, -R14, -0.16666662693023681641, !P0 ;  /* 0xbe2aaaa80e147808 */ /* 0x000fe20004000100 */
[----:B------:R-:W-:Y:S01]  /*0840*/  FFMA R4, R5, R3, RZ ;  /* 0x0000000305047223 */ /* 0x000fe200000000ff */
[----:B------:R-:W-:-:S03]  /*0850*/  FSETP.GE.AND P0, PT, |R15|, 105615, PT ;  /* 0x47ce47800f00780b */ /* 0x000fc60003f06200 */
[----:B------:R-:W-:Y:S01]  /*0860*/  FFMA R18, R5, R18, R20 ;  /* 0x0000001205127223 */ /* 0x000fe20000000014 */
[----:B0-----:R-:W-:-:S05]  /*0870*/  I2FP.F32.S32 R22, R6 ;  /* 0x0000000600167245 */ /* 0x001fca0000201400 */
[----:B------:R-:W-:-:S04]  /*0880*/  FFMA R9, R22, -1.5707962512969970703, R15 ;  /* 0xbfc90fda16097823 */ /* 0x000fc8000000000f */
[----:B------:R-:W-:Y:S01]  /*0890*/  FFMA R5, R22, -7.5497894158615963534e-08, R9 ;  /* 0xb3a2216816057823 */ /* 0x000fe20000000009 */
[----:B------:R-:W-:-:S03]  /*08a0*/  FFMA R9, R4, R18, R3 ;  /* 0x0000001204097223 */ /* 0x000fc60000000003 */
[----:B------:R-:W-:Y:S01]  /*08b0*/  FFMA R3, R22, -5.3903029534742383927e-15, R5 ;  /* 0xa7c234c516037823 */ /* 0x000fe20000000005 */
[----:B------:R-:W-:Y:S01]  /*08c0*/  @P1 FADD R9, RZ, -R9 ;  /* 0x80000009ff091221 */ /* 0x000fe20000000000 */
[----:B------:R-:W-:Y:S06]  /*08d0*/  @!P0 BRA `(.L_x_8) ;  /* 0x0000000000dc8947 */ /* 0x000fec0003800000 */
[----:B------:R-:W-:-:S13]  /*08e0*/  FSETP.NEU.AND P0, PT, |R15|, +INF , PT ;  /* 0x7f8000000f00780b */ /* 0x000fda0003f0d200 */
[----:B------:R-:W-:Y:S01]  /*08f0*/  @!P0 FMUL R3, RZ, R15 ;  /* 0x0000000fff038220 */ /* 0x000fe20000400000 */
[----:B------:R-:W-:Y:S01]  /*0900*/  @!P0 MOV R6, RZ ;  /* 0x000000ff00068202 */ /* 0x000fe20000000f00 */
        /* <DEDUP_REMOVED lines=8> */
.L_x_9:
        /* <DEDUP_REMOVED lines=29> */
[C-C-:B------:R-:W-:Y:S01]  /*0b60*/  SHF.L.W.U32.HI R6, R4.reuse, 0x2, R3.reuse ;  /* 0x0000000204067819 */ /* 0x140fe20000010e03 */
[----:B------:R-:W-:Y:S01]  /*0b70*/  IMAD.SHL.U32 R4, R4, 0x4, RZ ;  /* 0x0000000404047824 */ /* 0x000fe200078e00ff */
[----:B------:R-:W-:Y:S02]  /*0b80*/  SHF.R.U32.HI R3, RZ, 0x1e, R3 ;  /* 0x0000001eff037819 */ /* 0x000fe40000011603 */
[----:B------:R-:W-:-:S02]  /*0b90*/  SHF.R.S32.HI R5, RZ, 0x1f, R6 ;  /* 0x0000001fff057819 */ /* 0x000fc40000011406 */
[C---:B------:R-:W-:Y:S02]  /*0ba0*/  LOP3.LUT R15, R6.reuse, R15, RZ, 0x3c, !PT ;  /* 0x0000000f060f7212 */ /* 0x040fe400078e3cff */
[C---:B------:R-:W-:Y:S02]  /*0bb0*/  LOP3.LUT R4, R5.reuse, R4, RZ, 0x3c, !PT ;  /* 0x0000000405047212 */ /* 0x040fe400078e3cff */
[----:B------:R-:W-:Y:S02]  /*0bc0*/  LOP3.LUT R5, R5, R6, RZ, 0x3c, !PT ;  /* 0x0000000605057212 */ /* 0x000fe400078e3cff */
[----:B------:R-:W-:Y:S02]  /*0bd0*/  LEA.HI R6, R6, R3, RZ, 0x1 ;  /* 0x0000000306067211 */ /* 0x000fe400078f08ff */
[----:B------:R-:W-:Y:S02]  /*0be0*/  ISETP.GE.AND P1, PT, R15, RZ, PT ;  /* 0x000000ff0f00720c */ /* 0x000fe40003f26270 */
[----:B------:R-:W1:Y:S01]  /*0bf0*/  I2F.F64.S64 R4, R4 ;  /* 0x0000000400047312 */ /* 0x000e620000301c00 */
[----:B------:R-:W-:-:S04]  /*0c00*/  IMAD.MOV R3, RZ, RZ, -R6 ;  /* 0x000000ffff037224 */ /* 0x000fc800078e0a06 */
[----:B------:R-:W-:Y:S01]  /*0c10*/  @!P0 IMAD.MOV.U32 R6, RZ, RZ, R3 ;  /* 0x000000ffff068224 */ /* 0x000fe200078e0003 */
[----:B-1----:R-:W-:-:S10]  /*0c20*/  DMUL R18, R4, UR4 ;  /* 0x0000000404127c28 */ /* 0x002fd40008000000 */
[----:B------:R-:W1:Y:S02]  /*0c30*/  F2F.F32.F64 R18, R18 ;  /* 0x0000001200127310 */ /* 0x000e640000301000 */
[----:B01----:R-:W-:-:S07]  /*0c40*/  FSEL R3, -R18, R18, !P1 ;  /* 0x0000001212037208 */ /* 0x003fce0004800100 */
.L_x_8:
[----:B------:R-:W-:Y:S05]  /*0c50*/  BSYNC.RECONVERGENT B0 ;  /* 0x0000000000007941 */ /* 0x000fea0003800200 */
.L_x_7:
[----:B------:R-:W-:Y:S01]  /*0c60*/  FMUL R4, R3, R3 ;  /* 0x0000000303047220 */ /* 0x000fe20000400000 */
[----:B------:R-:W-:Y:S01]  /*0c70*/  LOP3.LUT R15, R6, 0x1, RZ, 0xc0, !PT ;  /* 0x00000001060f7812 */ /* 0x000fe200078ec0ff */
[----:B------:R-:W-:Y:S01]  /*0c80*/  IMAD.MOV.U32 R18, RZ, RZ, 0x3c0885e4 ;  /* 0x3c0885e4ff127424 */ /* 0x000fe200078e00ff */
[----:B------:R-:W0:Y:S01]  /*0c90*/  LDCU UR4, c[0x0][0x390] ;  /* 0x00007200ff0477ac */ /* 0x000e220008000800 */
[----:B------:R-:W-:Y:S01]  /*0ca0*/  FFMA R5, R4, R12, -0.0013887860113754868507 ;  /* 0xbab607ed04057423 */ /* 0x000fe2000000000c */
[----:B------:R-:W-:Y:S01]  /*0cb0*/  ISETP.NE.U32.AND P0, PT, R15, 0x1, PT ;  /* 0x000000010f00780c */ /* 0x000fe20003f05070 */
[----:B------:R-:W-:Y:S02]  /*0cc0*/  IMAD.MOV.U32 R15, RZ, RZ, 0x3e2aaaa8 ;  /* 0x3e2aaaa8ff0f7424 */ /* 0x000fe400078e00ff */
[----:B------:R-:W-:Y:S01]  /*0cd0*/  FMUL R22, R9, 0.5 ;  /* 0x3f00000009167820 */ /* 0x000fe20000400000 */
[----:B------:R-:W-:Y:S01]  /*0ce0*/  VIADD R6, R6, 0x1 ;  /* 0x0000000106067836 */ /* 0x000fe20000000000 */
[----:B------:R-:W-:Y:S01]  /*0cf0*/  FSEL R5, R5, -0.00019574658654164522886, P0 ;  /* 0xb94d415305057808 */ /* 0x000fe20000000000 */
[----:B------:R-:W-:Y:S01]  /*0d00*/  BSSY.RECONVERGENT B0, `(.L_x_10) ;  /* 0x0000053000007945 */ /* 0x000fe20003800200 */
[----:B------:R-:W-:-:S02]  /*0d10*/  FSEL R17, R18, 0.041666727513074874878, !P0 ;  /* 0x3d2aaabb12117808 */ /* 0x000fc40004000000 */
[----:B------:R-:W-:Y:S02]  /*0d20*/  FSEL R20, -R15, -0.4999999701976776123, !P0 ;  /* 0xbeffffff0f147808 */ /* 0x000fe40004000100 */
[----:B------:R-:W-:Y:S01]  /*0d30*/  FSEL R3, R3, 1, !P0 ;  /* 0x3f80000003037808 */ /* 0x000fe20004000000 */
[----:B------:R-:W-:Y:S01]  /*0d40*/  FFMA R5, R4, R5, R17 ;  /* 0x0000000504057223 */ /* 0x000fe20000000011 */
[----:B------:R-:W-:-:S03]  /*0d50*/  LOP3.LUT P1, RZ, R6, 0x2, RZ, 0xc0, !PT ;  /* 0x0000000206ff7812 */ /* 0x000fc6000782c0ff */
[C---:B------:R-:W-:Y:S01]  /*0d60*/  FFMA R5, R4.reuse, R5, R20 ;  /* 0x0000000504057223 */ /* 0x040fe20000000014 */
[----:B------:R-:W-:Y:S01]  /*0d70*/  FFMA R6, R4, R3, RZ ;  /* 0x0000000304067223 */ /* 0x000fe200000000ff */
[----:B------:R-:W1:Y:S01]  /*0d80*/  LDC.64 R20, c[0x0][0x388] ;  /* 0x0000e200ff147b82 */ /* 0x000e620000000a00 */
[----:B0-----:R-:W-:Y:S02]  /*0d90*/  IMAD R17, R11, UR4, R16 ;  /* 0x000000040b117c24 */ /* 0x001fe4000f8e0210 */
[----:B------:R-:W-:Y:S01]  /*0da0*/  FFMA R3, R6, R5, R3 ;  /* 0x0000000506037223 */ /* 0x000fe20000000003 */
[----:B------:R-:W-:-:S04]  /*0db0*/  IMAD.MOV.U32 R11, RZ, RZ, 0x3f800000 ;  /* 0x3f800000ff0b7424 */ /* 0x000fc800078e00ff */
[----:B------:R-:W0:Y:S01]  /*0dc0*/  LDC.64 R4, c[0x0][0x380] ;  /* 0x0000e000ff047b82 */ /* 0x000e220000000a00 */
[----:B------:R-:W-:-:S04]  /*0dd0*/  @P1 FADD R3, RZ, -R3 ;  /* 0x80000003ff031221 */ /* 0x000fc80000000000 */
[----:B------:R-:W-:-:S04]  /*0de0*/  FMUL R9, R3, R22 ;  /* 0x0000001603097220 */ /* 0x000fc80000400000 */
[----:B------:R-:W-:-:S04]  /*0df0*/  FADD R19, R0, R9 ;  /* 0x0000000900137221 */ /* 0x000fc80000000000 */
[C---:B------:R-:W-:Y:S01]  /*0e00*/  FMUL R6, R19.reuse, 0.63661974668502807617 ;  /* 0x3f22f98313067820 */ /* 0x040fe20000400000 */
[----:B------:R-:W-:-:S05]  /*0e10*/  FSETP.GE.AND P0, PT, |R19|, 105615, PT ;  /* 0x47ce47801300780b */ /* 0x000fca0003f06200 */
[----:B------:R-:W2:Y:S01]  /*0e20*/  F2I.NTZ R6, R6 ;  /* 0x0000000600067305 */ /* 0x000ea20000203100 */
[----:B0-----:R-:W-:-:S04]  /*0e30*/  IMAD.WIDE.U32 R4, R17, 0x10, R4 ;  /* 0x0000001011047825 */ /* 0x001fc800078e0004 */
[----:B-1----:R-:W-:Y:S01]  /*0e40*/  IMAD.WIDE.U32 R16, R17, 0x4, R20 ;  /* 0x0000000411107825 */ /* 0x002fe200078e0014 */
[----:B------:R0:W-:Y:S04]  /*0e50*/  STG.E.128 desc[UR6][R4.64], R8 ;  /* 0x0000000804007986 */ /* 0x0001e8000c101d06 */
[----:B------:R0:W-:Y:S01]  /*0e60*/  STG.E.U8 desc[UR6][R16.64+0x3], RZ ;  /* 0x000003ff10007986 */ /* 0x0001e2000c101106 */
[----:B--2---:R-:W-:-:S05]  /*0e70*/  I2FP.F32.S32 R20, R6 ;  /* 0x0000000600147245 */ /* 0x004fca0000201400 */
[----:B------:R-:W-:-:S04]  /*0e80*/  FFMA R3, R20, -1.5707962512969970703, R19 ;  /* 0xbfc90fda14037823 */ /* 0x000fc80000000013 */
[----:B------:R-:W-:-:S04]  /*0e90*/  FFMA R3, R20, -7.5497894158615963534e-08, R3 ;  /* 0xb3a2216814037823 */ /* 0x000fc80000000003 */
[----:B------:R-:W-:Y:S01]  /*0ea0*/  FFMA R3, R20, -5.3903029534742383927e-15, R3 ;  /* 0xa7c234c514037823 */ /* 0x000fe20000000003 */
[----:B0-----:R-:W-:Y:S06]  /*0eb0*/  @!P0 BRA `(.L_x_11) ;  /* 0x0000000000dc8947 */ /* 0x001fec0003800000 */
[----:B------:R-:W-:-:S13]  /*0ec0*/  FSETP.NEU.AND P0, PT, |R19|, +INF , PT ;  /* 0x7f8000001300780b */ /* 0x000fda0003f0d200 */
[----:B------:R-:W-:Y:S01]  /*0ed0*/  @!P0 FMUL R3, RZ, R19 ;  /* 0x00000013ff038220 */ /* 0x000fe20000400000 */
[----:B------:R-:W-:Y:S01]  /*0ee0*/  @!P0 IMAD.MOV.U32 R6, RZ, RZ, RZ ;  /* 0x000000ffff068224 */ /* 0x000fe200078e00ff */
[----:B------:R-:W-:Y:S06]  /*0ef0*/  @!P0 BRA `(.L_x_11) ;  /* 0x0000000000cc8947 */ /* 0x000fec0003800000 */
[----:B------:R-:W-:Y:S01]  /*0f00*/  IMAD.SHL.U32 R4, R19, 0x100, RZ ;  /* 0x0000010013047824 */ /* 0x000fe200078e00ff */
[----:B------:R-:W-:Y:S01]  /*0f10*/  MOV R8, RZ ;  /* 0x000000ff00087202 */ /* 0x000fe20000000f00 */
[----:B------:R-:W-:Y:S01]  /*0f20*/  IMAD.MOV.U32 R3, RZ, RZ, R1 ;  /* 0x000000ffff037224 */ /* 0x000fe200078e0001 */
[----:B------:R-:W0:Y:S02]  /*0f30*/  LDCU.64 UR8, c[0x4][URZ] ;  /* 0x01000000ff0877ac */ /* 0x000e240008000a00 */
[----:B------:R-:W-:Y:S01]  /*0f40*/  LOP3.LUT R21, R4, 0x80000000, RZ, 0xfc, !PT ;  /* 0x8000000004157812 */ /* 0x000fe200078efcff */
[----:B------:R-:W-:Y:S01]  /*0f50*/  UMOV UR5, URZ ;  /* 0x000000ff00057c82 */ /* 0x000fe20008000000 */
[----:B------:R-:W-:-:S05]  /*0f60*/  UMOV UR4, URZ ;  /* 0x000000ff00047c82 */ /* 0x000fca0008000000 */
.L_x_12:
        /* <DEDUP_REMOVED lines=44> */
.L_x_11:
[----:B------:R-:W-:Y:S05]  /*1230*/  BSYNC.RECONVERGENT B0 ;  /* 0x0000000000007941 */ /* 0x000fea0003800200 */
.L_x_10:
[----:B------:R-:W-:Y:S01]  /*1240*/  FMUL R4, R3, R3 ;  /* 0x0000000303047220 */ /* 0x000fe20000400000 */
[C---:B------:R-:W-:Y:S01]  /*1250*/  LOP3.LUT R8, R6.reuse, 0x1, RZ, 0xc0, !PT ;  /* 0x0000000106087812 */ /* 0x040fe200078ec0ff */
[----:B------:R-:W-:Y:S01]  /*1260*/  BSSY.RECONVERGENT B0, `(.L_x_13) ;  /* 0x000004a000007945 */ /* 0x000fe20003800200 */
[----:B------:R-:W-:Y:S01]  /*1270*/  LOP3.LUT P1, RZ, R6, 0x2, RZ, 0xc0, !PT ;  /* 0x0000000206ff7812 */ /* 0x000fe2000782c0ff */
[----:B------:R-:W-:Y:S01]  /*1280*/  FFMA R5, R4, R12, -0.0013887860113754868507 ;  /* 0xbab607ed04057423 */ /* 0x000fe2000000000c */
[----:B------:R-:W-:-:S04]  /*1290*/  ISETP.NE.U32.AND P0, PT, R8, 0x1, PT ;  /* 0x000000010800780c */ /* 0x000fc80003f05070 */
[----:B------:R-:W-:Y:S02]  /*12a0*/  FSEL R5, R5, -0.00019574658654164522886, !P0 ;  /* 0xb94d415305057808 */ /* 0x000fe40004000000 */
[----:B------:R-:W-:Y:S02]  /*12b0*/  FSEL R11, R13, 0.0083327032625675201416, !P0 ;  /* 0x3c0885e40d0b7808 */ /* 0x000fe40004000000 */
[----:B------:R-:W-:Y:S02]  /*12c0*/  FSEL R3, R3, 1, P0 ;  /* 0x3f80000003037808 */ /* 0x000fe40000000000 */
[----:B------:R-:W-:Y:S01]  /*12d0*/  FSEL R8, -R14, -0.16666662693023681641, !P0 ;  /* 0xbe2aaaa80e087808 */ /* 0x000fe20004000100 */
[----:B------:R-:W-:Y:S01]  /*12e0*/  FFMA R5, R4, R5, R11 ;  /* 0x0000000504057223 */ /* 0x000fe2000000000b */
[----:B------:R-:W-:Y:S01]  /*12f0*/  FSETP.GE.AND P0, PT, |R0|, 105615, PT ;  /* 0x47ce47800000780b */ /* 0x000fe20003f06200 */
[C---:B------:R-:W-:Y:S02]  /*1300*/  FFMA R6, R4.reuse, R3, RZ ;  /* 0x0000000304067223 */ /* 0x040fe400000000ff */
[----:B------:R-:W-:Y:S01]  /*1310*/  FFMA R5, R4, R5, R8 ;  /* 0x0000000504057223 */ /* 0x000fe20000000008 */
[----:B------:R-:W-:-:S03]  /*1320*/  FMUL R4, R0, 0.63661974668502807617 ;  /* 0x3f22f98300047820 */ /* 0x000fc60000400000 */
[----:B------:R-:W-:-:S03]  /*1330*/  FFMA R3, R6, R5, R3 ;  /* 0x0000000506037223 */ /* 0x000fc60000000003 */
[----:B------:R-:W0:Y:S01]  /*1340*/  F2I.NTZ R4, R4 ;  /* 0x0000000400047305 */ /* 0x000e220000203100 */
[----:B------:R-:W-:-:S04]  /*1350*/  @P1 FADD R3, RZ, -R3 ;  /* 0x80000003ff031221 */ /* 0x000fc80000000000 */
[----:B------:R-:W-:-:S04]  /*1360*/  FADD R3, R3, 1 ;  /* 0x3f80000003037421 */ /* 0x000fc80000000000 */
[----:B------:R-:W-:-:S06]  /*1370*/  FMUL R3, R3, 127.5 ;  /* 0x42ff000003037820 */ /* 0x000fcc0000400000 */
[----:B------:R-:W1:Y:S01]  /*1380*/  F2I.U32.TRUNC.NTZ R3, R3 ;  /* 0x0000000300037305 */ /* 0x000e62000020f000 */
[----:B0-----:R-:W-:-:S05]  /*1390*/  I2FP.F32.S32 R5, R4 ;  /* 0x0000000400057245 */ /* 0x001fca0000201400 */
[----:B------:R-:W-:-:S04]  /*13a0*/  FFMA R6, R5, -1.5707962512969970703, R0 ;  /* 0xbfc90fda05067823 */ /* 0x000fc80000000000 */
[----:B------:R-:W-:-:S04]  /*13b0*/  FFMA R6, R5, -7.5497894158615963534e-08, R6 ;  /* 0xb3a2216805067823 */ /* 0x000fc80000000006 */
[----:B------:R-:W-:Y:S01]  /*13c0*/  FFMA R5, R5, -5.3903029534742383927e-15, R6 ;  /* 0xa7c234c505057823 */ /* 0x000fe20000000006 */
[----:B-1----:R0:W-:Y:S01]  /*13d0*/  STG.E.U8 desc[UR6][R16.64], R3 ;  /* 0x0000000310007986 */ /* 0x0021e2000c101106 */
[----:B------:R-:W-:Y:S05]  /*13e0*/  @!P0 BRA `(.L_x_14) ;  /* 0x0000000000c48947 */ /* 0x000fea0003800000 */
[----:B------:R-:W-:-:S13]  /*13f0*/  FSETP.NEU.AND P0, PT, |R0|, +INF , PT ;  /* 0x7f8000000000780b */ /* 0x000fda0003f0d200 */
[----:B------:R-:W-:Y:S01]  /*1400*/  @!P0 FMUL R5, RZ, R0 ;  /* 0x00000000ff058220 */ /* 0x000fe20000400000 */
[----:B------:R-:W-:Y:S01]  /*1410*/  @!P0 IMAD.MOV.U32 R4, RZ, RZ, RZ ;  /* 0x000000ffff048224 */ /* 0x000fe200078e00ff */
[----:B------:R-:W-:Y:S06]  /*1420*/  @!P0 BRA `(.L_x_14) ;  /* 0x0000000000b48947 */ /* 0x000fec0003800000 */
[----:B------:R-:W-:Y:S01]  /*1430*/  IMAD.SHL.U32 R4, R0, 0x100, RZ ;  /* 0x0000010000047824 */ /* 0x000fe200078e00ff */
[----:B------:R-:W1:Y:S01]  /*1440*/  LDCU.64 UR8, c[0x4][URZ] ;  /* 0x01000000ff0877ac */ /* 0x000e620008000a00 */
[----:B------:R-:W-:Y:S02]  /*1450*/  IMAD.MOV.U32 R6, RZ, RZ, RZ ;  /* 0x000000ffff067224 */ /* 0x000fe400078e00ff */
[----:B0-----:R-:W-:Y:S01]  /*1460*/  IMAD.MOV.U32 R3, RZ, RZ, R1 ;  /* 0x000000ffff037224 */ /* 0x001fe200078e0001 */
[----:B------:R-:W-:Y:S01]  /*1470*/  LOP3.LUT R8, R4, 0x80000000, RZ, 0xfc, !PT ;  /* 0x8000000004087812 */ /* 0x000fe200078efcff */
[----:B------:R-:W-:Y:S01]  /*1480*/  UMOV UR5, URZ ;  /* 0x000000ff00057c82 */ /* 0x000fe20008000000 */
[----:B------:R-:W-:-:S05]  /*1490*/  UMOV UR4, URZ ;  /* 0x000000ff00047c82 */ /* 0x000fca0008000000 */
.L_x_15:
[----:B-1----:R-:W-:Y:S02]  /*14a0*/  IMAD.U32 R10, RZ, RZ, UR8 ;  /* 0x00000008ff0a7e24 */ /* 0x002fe4000f8e00ff */
        /* <DEDUP_REMOVED lines=14> */
[C---:B------:R-:W-:Y:S01]  /*1590*/  LOP3.LUT P0, R5, R0.reuse, 0x1f, RZ, 0xc0, !PT ;  /* 0x0000001f00057812 */ /* 0x040fe2000780c0ff */
[----:B------:R-:W-:-:S05]  /*15a0*/  VIADD R3, R0, 0xffffff80 ;  /* 0xffffff8000037836 */ /* 0x000fca0000000000 */
[----:B------:R-:W-:-:S05]  /*15b0*/  SHF.R.U32.HI R0, RZ, 0x5, R3 ;  /* 0x00000005ff007819 */ /* 0x000fca0000011603 */
[----:B------:R-:W-:-:S05]  /*15c0*/  IMAD R8, R0, -0x4, R1 ;  /* 0xfffffffc00087824 */ /* 0x000fca00078e0201 */
[----:B------:R-:W2:Y:S04]  /*15d0*/  LDL R0, [R8+0x18] ;  /* 0x0000180008007983 */ /* 0x000ea80000100800 */
[----:B------:R-:W2:Y:S04]  /*15e0*/  LDL R3, [R8+0x14] ;  /* 0x0000140008037983 */ /* 0x000ea80000100800 */
[----:B------:R-:W3:Y:S01]  /*15f0*/  @P0 LDL R4, [R8+0x10] ;  /* 0x0000100008040983 */ /* 0x000ee20000100800 */
[----:B------:R-:W-:Y:S01]  /*1600*/  UMOV UR4, 0x54442d19 ;  /* 0x54442d1900047882 */ /* 0x000fe20000000000 */
[----:B------:R-:W-:Y:S01]  /*1610*/  UMOV UR5, 0x3bf921fb ;  /* 0x3bf921fb00057882 */ /* 0x000fe20000000000 */
[----:B--2---:R-:W-:-:S02]  /*1620*/  @P0 SHF.L.W.U32.HI R0, R3, R5, R0 ;  /* 0x0000000503000219 */ /* 0x004fc40000010e00 */
[----:B---3--:R-:W-:-:S04]  /*1630*/  @P0 SHF.L.W.U32.HI R3, R4, R5, R3 ;  /* 0x0000000504030219 */ /* 0x008fc80000010e03 */
[C---:B------:R-:W-:Y:S02]  /*1640*/  SHF.L.W.U32.HI R4, R3.reuse, 0x2, R0 ;  /* 0x0000000203047819 */ /* 0x040fe40000010e00 */
[----:B------:R-:W-:Y:S02]  /*1650*/  SHF.L.U32 R3, R3, 0x2, RZ ;  /* 0x0000000203037819 */ /* 0x000fe400000006ff */
[----:B------:R-:W-:Y:S02]  /*1660*/  SHF.R.S32.HI R5, RZ, 0x1f, R4 ;  /* 0x0000001fff057819 */ /* 0x000fe40000011404 */
[----:B------:R-:W-:Y:S02]  /*1670*/  ISETP.GE.AND P0, PT, R4, RZ, PT ;  /* 0x000000ff0400720c */ /* 0x000fe40003f06270 */
[C---:B------:R-:W-:Y:S02]  /*1680*/  LOP3.LUT R10, R5.reuse, R3, RZ, 0x3c, !PT ;  /* 0x00000003050a7212 */ /* 0x040fe400078e3cff */
[----:B------:R-:W-:-:S02]  /*1690*/  LOP3.LUT R11, R5, R4, RZ, 0x3c, !PT ;  /* 0x00000004050b7212 */ /* 0x000fc400078e3cff */
[----:B------:R-:W-:-:S04]  /*16a0*/  SHF.R.U32.HI R3, RZ, 0x1e, R0 ;  /* 0x0000001eff037819 */ /* 0x000fc80000011600 */
[----:B------:R-:W0:Y:S01]  /*16b0*/  I2F.F64.S64 R10, R10 ;  /* 0x0000000a000a7312 */ /* 0x000e220000301c00 */
[----:B------:R-:W-:Y:S01]  /*16c0*/  LEA.HI R4, R4, R3, RZ, 0x1 ;  /* 0x0000000304047211 */ /* 0x000fe200078f08ff */
[----:B0-----:R-:W-:-:S10]  /*16d0*/  DMUL R20, R10, UR4 ;  /* 0x000000040a147c28 */ /* 0x001fd40008000000 */
[----:B------:R-:W0:Y:S02]  /*16e0*/  F2F.F32.F64 R20, R20 ;  /* 0x0000001400147310 */ /* 0x000e240000301000 */
[----:B01----:R-:W-:-:S07]  /*16f0*/  FSEL R5, -R20, R20, !P0 ;  /* 0x0000001414057208 */ /* 0x003fce0004000100 */
.L_x_14:
[----:B------:R-:W-:Y:S05]  /*1700*/  BSYNC.RECONVERGENT B0 ;  /* 0x0000000000007941 */ /* 0x000fea0003800200 */
.L_x_13:
[----:B0-----:R-:W-:Y:S01]  /*1710*/  FMUL R3, R2, 0.63661974668502807617 ;  /* 0x3f22f98302037820 */ /* 0x001fe20000400000 */
[C---:B------:R-:W-:Y:S01]  /*1720*/  LOP3.LUT R0, R4.reuse, 0x1, RZ, 0xc0, !PT ;  /* 0x0000000104007812 */ /* 0x040fe200078ec0ff */
[----:B------:R-:W-:Y:S01]  /*1730*/  FMUL R11, R5, R5 ;  /* 0x00000005050b7220 */ /* 0x000fe20000400000 */
[----:B------:R-:W-:Y:S01]  /*1740*/  LOP3.LUT P1, RZ, R4, 0x2, RZ, 0xc0, !PT ;  /* 0x0000000204ff7812 */ /* 0x000fe2000782c0ff */
[----:B------:R-:W-:Y:S01]  /*1750*/  BSSY.RECONVERGENT B0, `(.L_x_16) ;  /* 0x0000044000007945 */ /* 0x000fe20003800200 */
[----:B------:R-:W-:Y:S01]  /*1760*/  ISETP.NE.U32.AND P0, PT, R0, 0x1, PT ;  /* 0x000000010000780c */ /* 0x000fe20003f05070 */
[----:B------:R-:W0:Y:S01]  /*1770*/  F2I.NTZ R3, R3 ;  /* 0x0000000300037305 */ /* 0x000e220000203100 */
[----:B------:R-:W-:Y:S02]  /*1780*/  FFMA R0, R11, R12, -0.0013887860113754868507 ;  /* 0xbab607ed0b007423 */ /* 0x000fe4000000000c */
[----:B------:R-:W-:Y:S02]  /*1790*/  FSEL R6, R13, 0.0083327032625675201416, !P0 ;  /* 0x3c0885e40d067808 */ /* 0x000fe40004000000 */
[----:B------:R-:W-:-:S02]  /*17a0*/  FSEL R14, -R14, -0.16666662693023681641, !P0 ;  /* 0xbe2aaaa80e0e7808 */ /* 0x000fc40004000100 */
[----:B------:R-:W-:-:S05]  /*17b0*/  FSEL R0, R0, -0.00019574658654164522886, !P0 ;  /* 0xb94d415300007808 */ /* 0x000fca0004000000 */
[----:B------:R-:W-:Y:S01]  /*17c0*/  FFMA R6, R11, R0, R6 ;  /* 0x000000000b067223 */ /* 0x000fe20000000006 */
[----:B------:R-:W-:Y:S02]  /*17d0*/  FSEL R0, R5, 1, P0 ;  /* 0x3f80000005007808 */ /* 0x000fe40000000000 */
[----:B------:R-:W-:Y:S01]  /*17e0*/  FSETP.GE.AND P0, PT, |R2|, 105615, PT ;  /* 0x47ce47800200780b */ /* 0x000fe20003f06200 */
[C---:B------:R-:W-:Y:S01]  /*17f0*/  FFMA R6, R11.reuse, R6, R14 ;  /* 0x000000060b067223 */ /* 0x040fe2000000000e */
[----:B0-----:R-:W-:Y:S01]  /*1800*/  I2FP.F32.S32 R13, R3 ;  /* 0x00000003000d7245 */ /* 0x001fe20000201400 */
[----:B------:R-:W-:-:S04]  /*1810*/  FFMA R5, R11, R0, RZ ;  /* 0x000000000b057223 */ /* 0x000fc800000000ff */
[----:B------:R-:W-:Y:S01]  /*1820*/  FFMA R4, R13, -1.5707962512969970703, R2 ;  /* 0xbfc90fda0d047823 */ /* 0x000fe20000000002 */
[----:B------:R-:W-:-:S03]  /*1830*/  FFMA R5, R5, R6, R0 ;  /* 0x0000000605057223 */ /* 0x000fc60000000000 */
[----:B------:R-:W-:Y:S01]  /*1840*/  FFMA R4, R13, -7.5497894158615963534e-08, R4 ;  /* 0xb3a221680d047823 */ /* 0x000fe20000000004 */
[----:B------:R-:W-:-:S03]  /*1850*/  @P1 FADD R5, RZ, -R5 ;  /* 0x80000005ff051221 */ /* 0x000fc60000000000 */
[----:B------:R-:W-:Y:S01]  /*1860*/  FFMA R0, R13, -5.3903029534742383927e-15, R4 ;  /* 0xa7c234c50d007823 */ /* 0x000fe20000000004 */
[----:B------:R-:W-:Y:S06]  /*1870*/  @!P0 BRA `(.L_x_17) ;  /* 0x0000000000c48947 */ /* 0x000fec0003800000 */
        /* <DEDUP_REMOVED lines=11> */
.L_x_18:
        /* <DEDUP_REMOVED lines=26> */
[C---:B------:R-:W-:Y:S01]  /*1ad0*/  SHF.L.W.U32.HI R2, R3.reuse, 0x2, R0 ;  /* 0x0000000203027819 */ /* 0x040fe20000010e00 */
[----:B------:R-:W-:-:S03]  /*1ae0*/  IMAD.SHL.U32 R3, R3, 0x4, RZ ;  /* 0x0000000403037824 */ /* 0x000fc600078e00ff */
[----:B------:R-:W-:Y:S02]  /*1af0*/  SHF.R.S32.HI R4, RZ, 0x1f, R2 ;  /* 0x0000001fff047819 */ /* 0x000fe40000011402 */
[----:B------:R-:W-:Y:S02]  /*1b00*/  ISETP.GE.AND P0, PT, R2, RZ, PT ;  /* 0x000000ff0200720c */ /* 0x000fe40003f06270 */
[C---:B------:R-:W-:Y:S02]  /*1b10*/  LOP3.LUT R10, R4.reuse, R3, RZ, 0x3c, !PT ;  /* 0x00000003040a7212 */ /* 0x040fe400078e3cff */
[----:B------:R-:W-:Y:S02]  /*1b20*/  LOP3.LUT R11, R4, R2, RZ, 0x3c, !PT ;  /* 0x00000002040b7212 */ /* 0x000fe400078e3cff */
[----:B------:R-:W-:-:S04]  /*1b30*/  SHF.R.U32.HI R3, RZ, 0x1e, R0 ;  /* 0x0000001eff037819 */ /* 0x000fc80000011600 */
[----:B------:R-:W1:Y:S01]  /*1b40*/  I2F.F64.S64 R10, R10 ;  /* 0x0000000a000a7312 */ /* 0x000e620000301c00 */
[----:B------:R-:W-:Y:S01]  /*1b50*/  LEA.HI R3, R2, R3, RZ, 0x1 ;  /* 0x0000000302037211 */ /* 0x000fe200078f08ff */
[----:B-1----:R-:W-:-:S10]  /*1b60*/  DMUL R20, R10, UR4 ;  /* 0x000000040a147c28 */ /* 0x002fd40008000000 */
[----:B------:R-:W1:Y:S02]  /*1b70*/  F2F.F32.F64 R20, R20 ;  /* 0x0000001400147310 */ /* 0x000e640000301000 */
[----:B01----:R-:W-:-:S07]  /*1b80*/  FSEL R0, -R20, R20, !P0 ;  /* 0x0000001414007208 */ /* 0x003fce0004000100 */
.L_x_17:
[----:B------:R-:W-:Y:S05]  /*1b90*/  BSYNC.RECONVERGENT B0 ;  /* 0x0000000000007941 */ /* 0x000fea0003800200 */
.L_x_16:
[----:B------:R-:W-:Y:S01]  /*1ba0*/  FMUL R11, R0, R0 ;  /* 0x00000000000b7220 */ /* 0x000fe20000400000 */
[C---:B------:R-:W-:Y:S01]  /*1bb0*/  LOP3.LUT R2, R3.reuse, 0x1, RZ, 0xc0, !PT ;  /* 0x0000000103027812 */ /* 0x040fe200078ec0ff */
[----:B------:R-:W-:Y:S02]  /*1bc0*/  VIADD R3, R3, 0x1 ;  /* 0x0000000103037836 */ /* 0x000fe40000000000 */
[----:B------:R-:W-:Y:S01]  /*1bd0*/  FFMA R12, R11, R12, -0.0013887860113754868507 ;  /* 0xbab607ed0b0c7423 */ /* 0x000fe2000000000c */
[----:B------:R-:W-:Y:S02]  /*1be0*/  ISETP.NE.U32.AND P0, PT, R2, 0x1, PT ;  /* 0x000000010200780c */ /* 0x000fe40003f05070 */
[----:B------:R-:W-:Y:S02]  /*1bf0*/  LOP3.LUT P1, RZ, R3, 0x2, RZ, 0xc0, !PT ;  /* 0x0000000203ff7812 */ /* 0x000fe4000782c0ff */
[----:B------:R-:W-:Y:S02]  /*1c00*/  FSEL R18, R18, 0.041666727513074874878, !P0 ;  /* 0x3d2aaabb12127808 */ /* 0x000fe40004000000 */
[----:B------:R-:W-:-:S02]  /*1c10*/  FSEL R12, R12, -0.00019574658654164522886, P0 ;  /* 0xb94d41530c0c7808 */ /* 0x000fc40000000000 */
[----:B------:R-:W-:Y:S02]  /*1c20*/  FSEL R0, R0, 1, !P0 ;  /* 0x3f80000000007808 */ /* 0x000fe40004000000 */
[----:B------:R-:W-:Y:S01]  /*1c30*/  FSEL R15, -R15, -0.4999999701976776123, !P0 ;  /* 0xbeffffff0f0f7808 */ /* 0x000fe20004000100 */
[C---:B------:R-:W-:Y:S01]  /*1c40*/  FFMA R12, R11.reuse, R12, R18 ;  /* 0x0000000c0b0c7223 */ /* 0x040fe20000000012 */
[----:B------:R-:W-:Y:S01]  /*1c50*/  FCHK P0, R7, 10 ;  /* 0x4120000007007902 */ /* 0x000fe20000000000 */
[C---:B------:R-:W-:Y:S02]  /*1c60*/  FFMA R3, R11.reuse, R0, RZ ;  /* 0x000000000b037223 */ /* 0x040fe400000000ff */
[----:B------:R-:W-:-:S04]  /*1c70*/  FFMA R12, R11, R12, R15 ;  /* 0x0000000c0b0c7223 */ /* 0x000fc8000000000f */
[----:B------:R-:W-:-:S04]  /*1c80*/  FFMA R0, R3, R12, R0 ;  /* 0x0000000c03007223 */ /* 0x000fc80000000000 */
[----:B------:R-:W-:-:S04]  /*1c90*/  @P1 FADD R0, RZ, -R0 ;  /* 0x80000000ff001221 */ /* 0x000fc80000000000 */
[----:B------:R-:W-:Y:S01]  /*1ca0*/  FFMA R0, R5, R0, 1 ;  /* 0x3f80000005007423 */ /* 0x000fe20000000000 */
[----:B------:R-:W-:-:S03]  /*1cb0*/  IMAD.MOV.U32 R5, RZ, RZ, 0x3dcccccd ;  /* 0x3dcccccdff057424 */ /* 0x000fc600078e00ff */
[----:B------:R-:W-:Y:S01]  /*1cc0*/  FMUL R2, R0, 127.5 ;  /* 0x42ff000000027820 */ /* 0x000fe20000400000 */
[----:B------:R-:W-:-:S03]  /*1cd0*/  IMAD.MOV.U32 R0, RZ, RZ, 0x41200000 ;  /* 0x41200000ff007424 */ /* 0x000fc600078e00ff */
[----:B------:R-:W0:Y:S01]  /*1ce0*/  F2I.U32.TRUNC.NTZ R3, R2 ;  /* 0x0000000200037305 */ /* 0x000e22000020f000 */
[----:B------:R-:W-:-:S04]  /*1cf0*/  FFMA R0, R5, -R0, 1 ;  /* 0x3f80000005007423 */ /* 0x000fc80000000800 */
[----:B------:R-:W-:-:S04]  /*1d00*/  FFMA R0, R0, R5, 0.10000000149011611938 ;  /* 0x3dcccccd00007423 */ /* 0x000fc80000000005 */
[----:B------:R-:W-:-:S04]  /*1d10*/  FFMA R4, R0, R7, RZ ;  /* 0x0000000700047223 */ /* 0x000fc800000000ff */
[----:B------:R-:W-:Y:S01]  /*1d20*/  FFMA R5, R4, -10, R7 ;  /* 0xc120000004057823 */ /* 0x000fe20000000007 */
[----:B0-----:R0:W-:Y:S03]  /*1d30*/  STG.E.U8 desc[UR6][R16.64+0x1], R3 ;  /* 0x0000010310007986 */ /* 0x0011e6000c101106 */
[----:B------:R-:W-:Y:S01]  /*1d40*/  FFMA R0, R0, R5, R4 ;  /* 0x0000000500007223 */ /* 0x000fe20000000004 */
[----:B------:R-:W-:Y:S06]  /*1d50*/  @!P0 BRA `(.L_x_19) ;  /* 0x0000000000188947 */ /* 0x000fec0003800000 */
[----:B------:R-:W1:Y:S01]  /*1d60*/  LDCU UR4, c[0x0][0x398] ;  /* 0x00007300ff0477ac */ /* 0x000e620008000800 */
[----:B0-----:R-:W-:Y:S01]  /*1d70*/  IMAD.MOV.U32 R3, RZ, RZ, 0x41200000 ;  /* 0x41200000ff037424 */ /* 0x001fe200078e00ff */
[----:B------:R-:W-:Y:S01]  /*1d80*/  MOV R4, 0x1db0 ;  /* 0x00001db000047802 */ /* 0x000fe20000000f00 */
[----:B-1----:R-:W-:-:S07]  /*1d90*/  IMAD.U32 R2, RZ, RZ, UR4 ;  /* 0x00000004ff027e24 */ /* 0x002fce000f8e00ff */
[----:B------:R-:W-:Y:S05]  /*1da0*/  CALL.REL.NOINC `($__internal_0_$__cuda_sm3x_div_rn_noftz_f32_slowpath) ;  /* 0x0000000400647944 */ /* 0x000fea0003c00000 */
[----:B------:R-:W-:-:S07]  /*1db0*/  IMAD.MOV.U32 R0, RZ, RZ, R3 ;  /* 0x000000ffff007224 */ /* 0x000fce00078e0003 */
.L_x_19:
[----:B------:R-:W-:Y:S01]  /*1dc0*/  FADD R5, R9, R0 ;  /* 0x0000000009057221 */ /* 0x000fe20000000000 */
[----:B------:R-:W-:Y:S03]  /*1dd0*/  BSSY.RECONVERGENT B0, `(.L_x_20) ;  /* 0x0000040000007945 */ /* 0x000fe60003800200 */
[C---:B------:R-:W-:Y:S01]  /*1de0*/  FMUL R0, R5.reuse, 0.63661974668502807617 ;  /* 0x3f22f98305007820 */ /* 0x040fe20000400000 */
[----:B------:R-:W-:-:S05]  /*1df0*/  FSETP.GE.AND P0, PT, |R5|, 105615, PT ;  /* 0x47ce47800500780b */ /* 0x000fca0003f06200 */
[----:B------:R-:W1:Y:S02]  /*1e00*/  F2I.NTZ R0, R0 ;  /* 0x0000000000007305 */ /* 0x000e640000203100 */
[----:B-1----:R-:W-:-:S05]  /*1e10*/  I2FP.F32.S32 R2, R0 ;  /* 0x0000000000027245 */ /* 0x002fca0000201400 */
[----:B0-----:R-:W-:-:S04]  /*1e20*/  FFMA R3, R2, -1.5707962512969970703, R5 ;  /* 0xbfc90fda02037823 */ /* 0x001fc80000000005 */
[----:B------:R-:W-:-:S04]  /*1e30*/  FFMA R3, R2, -7.5497894158615963534e-08, R3 ;  /* 0xb3a2216802037823 */ /* 0x000fc80000000003 */
[----:B------:R-:W-:Y:S01]  /*1e40*/  FFMA R2, R2, -5.3903029534742383927e-15, R3 ;  /* 0xa7c234c502027823 */ /* 0x000fe20000000003 */
        /* <DEDUP_REMOVED lines=12> */
.L_x_22:
        /* <DEDUP_REMOVED lines=44> */
.L_x_21:
[----:B------:R-:W-:Y:S05]  /*21d0*/  BSYNC.RECONVERGENT B0 ;  /* 0x0000000000007941 */ /* 0x000fea0003800200 */
.L_x_20:
[----:B------:R-:W-:Y:S02]  /*21e0*/  IMAD.MOV.U32 R4, RZ, RZ, 0x37cbac00 ;  /* 0x37cbac00ff047424 */ /* 0x000fe400078e00ff */
[----:B------:R-:W-:Y:S01]  /*21f0*/  FMUL R3, R2, R2 ;  /* 0x0000000202037220 */ /* 0x000fe20000400000 */
[C---:B------:R-:W-:Y:S01]  /*2200*/  LOP3.LUT R5, R0.reuse, 0x1, RZ, 0xc0, !PT ;  /* 0x0000000100057812 */ /* 0x040fe200078ec0ff */
[----:B------:R-:W-:Y:S01]  /*2210*/  IMAD.MOV.U32 R6, RZ, RZ, 0x3d2aaabb ;  /* 0x3d2aaabbff067424 */ /* 0x000fe200078e00ff */
[----:B------:R-:W-:Y:S01]  /*2220*/  LOP3.LUT P1, RZ, R0, 0x2, RZ, 0xc0, !PT ;  /* 0x0000000200ff7812 */ /* 0x000fe2000782c0ff */
[----:B------:R-:W-:Y:S01]  /*2230*/  FFMA R4, R3, R4, -0.0013887860113754868507 ;  /* 0xbab607ed03047423 */ /* 0x000fe20000000004 */
[----:B------:R-:W-:Y:S01]  /*2240*/  ISETP.NE.U32.AND P0, PT, R5, 0x1, PT ;  /* 0x000000010500780c */ /* 0x000fe20003f05070 */
[----:B------:R-:W-:-:S03]  /*2250*/  IMAD.MOV.U32 R7, RZ, RZ, 0x3effffff ;  /* 0x3effffffff077424 */ /* 0x000fc600078e00ff */
[----:B------:R-:W-:Y:S02]  /*2260*/  FSEL R4, R4, -0.00019574658654164522886, !P0 ;  /* 0xb94d415304047808 */ /* 0x000fe40004000000 */
[----:B------:R-:W-:Y:S02]  /*2270*/  FSEL R6, R6, 0.0083327032625675201416, !P0 ;  /* 0x3c0885e406067808 */ /* 0x000fe40004000000 */
[----:B------:R-:W-:Y:S02]  /*2280*/  FSEL R0, R2, 1, P0 ;  /* 0x3f80000002007808 */ /* 0x000fe40000000000 */
[----:B------:R-:W-:Y:S01]  /*2290*/  FSEL R7, -R7, -0.16666662693023681641, !P0 ;  /* 0xbe2aaaa807077808 */ /* 0x000fe20004000100 */
[C---:B------:R-:W-:Y:S02]  /*22a0*/  FFMA R4, R3.reuse, R4, R6 ;  /* 0x0000000403047223 */ /* 0x040fe40000000006 */
[C---:B------:R-:W-:Y:S02]  /*22b0*/  FFMA R5, R3.reuse, R0, RZ ;  /* 0x0000000003057223 */ /* 0x040fe400000000ff */
[----:B------:R-:W-:-:S04]  /*22c0*/  FFMA R4, R3, R4, R7 ;  /* 0x0000000403047223 */ /* 0x000fc80000000007 */
[----:B------:R-:W-:-:S04]  /*22d0*/  FFMA R0, R5, R4, R0 ;  /* 0x0000000405007223 */ /* 0x000fc80000000000 */
[----:B------:R-:W-:-:S04]  /*22e0*/  @P1 FADD R0, RZ, -R0 ;  /* 0x80000000ff001221 */ /* 0x000fc80000000000 */
[----:B------:R-:W-:-:S04]  /*22f0*/  FADD R0, R0, 1 ;  /* 0x3f80000000007421 */ /* 0x000fc80000000000 */
[----:B------:R-:W-:-:S04]  /*2300*/  FMUL R0, R0, 127.5 ;  /* 0x42ff000000007820 */ /* 0x000fc80000400000 */
[----:B------:R-:W0:Y:S02]  /*2310*/  F2I.U32.TRUNC.NTZ R3, R0 ;  /* 0x0000000000037305 */ /* 0x000e24000020f000 */
[----:B0-----:R-:W-:Y:S01]  /*2320*/  STG.E.U8 desc[UR6][R16.64+0x2], R3 ;  /* 0x0000020310007986 */ /* 0x001fe2000c101106 */
[----:B------:R-:W-:Y:S05]  /*2330*/  EXIT ;  /* 0x000000000000794d */ /* 0x000fea0003800000 */
        .weak           $__internal_0_$__cuda_sm3x_div_rn_noftz_f32_slowpath
        .type           $__internal_0_$__cuda_sm3x_div_rn_noftz_f32_slowpath,@function
        .size           $__internal_0_$__cuda_sm3x_div_rn_noftz_f32_slowpath,(.L_x_35 - $__internal_0_$__cuda_sm3x_div_rn_noftz_f32_slowpath)
$__internal_0_$__cuda_sm3x_div_rn_noftz_f32_slowpath:
[----:B------:R-:W-:Y:S01]  /*2340*/  SHF.R.U32.HI R6, RZ, 0x17, R3 ;  /* 0x00000017ff067819 */ /* 0x000fe20000011603 */
[----:B------:R-:W-:Y:S01]  /*2350*/  BSSY.RECONVERGENT B1, `(.L_x_23) ;  /* 0x0000063000017945 */ /* 0x000fe20003800200 */
[----:B------:R-:W-:Y:S02]  /*2360*/  SHF.R.U32.HI R5, RZ, 0x17, R2 ;  /* 0x00000017ff057819 */ /* 0x000fe40000011602 */
[----:B------:R-:W-:Y:S02]  /*2370*/  LOP3.LUT R6, R6, 0xff, RZ, 0xc0, !PT ;  /* 0x000000ff06067812 */ /* 0x000fe400078ec0ff */
[----:B------:R-:W-:Y:S02]  /*2380*/  LOP3.LUT R15, R5, 0xff, RZ, 0xc0, !PT ;  /* 0x000000ff050f7812 */ /* 0x000fe400078ec0ff */
[----:B------:R-:W-:Y:S01]  /*2390*/  MOV R7, R2 ;  /* 0x0000000200077202 */ /* 0x000fe20000000f00 */
[----:B------:R-:W-:Y:S02]  /*23a0*/  VIADD R12, R6, 0xffffffff ;  /* 0xffffffff060c7836 */ /* 0x000fe40000000000 */
[----:B------:R-:W-:-:S03]  /*23b0*/  VIADD R10, R15, 0xffffffff ;  /* 0xffffffff0f0a7836 */ /* 0x000fc60000000000 */
[----:B------:R-:W-:-:S04]  /*23c0*/  ISETP.GT.U32.AND P0, PT, R12, 0xfd, PT ;  /* 0x000000fd0c00780c */ /* 0x000fc80003f04070 */
[----:B------:R-:W-:-:S13]  /*23d0*/  ISETP.GT.U32.OR P0, PT, R10, 0xfd, P0 ;  /* 0x000000fd0a00780c */ /* 0x000fda0000704470 */
[----:B------:R-:W-:Y:S01]  /*23e0*/  @!P0 IMAD.MOV.U32 R5, RZ, RZ, RZ ;  /* 0x000000ffff058224 */ /* 0x000fe200078e00ff */
[----:B------:R-:W-:Y:S06]  /*23f0*/  @!P0 BRA `(.L_x_24) ;  /* 0x00000000005c8947 */ /* 0x000fec0003800000 */
[----:B------:R-:W-:Y:S02]  /*2400*/  FSETP.GTU.FTZ.AND P0, PT, |R2|, +INF , PT ;  /* 0x7f8000000200780b */ /* 0x000fe40003f1c200 */
[----:B------:R-:W-:-:S04]  /*2410*/  FSETP.GTU.FTZ.AND P1, PT, |R3|, +INF , PT ;  /* 0x7f8000000300780b */ /* 0x000fc80003f3c200 */
[----:B------:R-:W-:-:S13]  /*2420*/  PLOP3.LUT P0, PT, P0, P1, PT, 0xf8, 0x8f ;  /* 0x00000000008f781c */ /* 0x000fda0000703f70 */
[----:B------:R-:W-:Y:S05]  /*2430*/  @P0 BRA `(.L_x_25) ;  /* 0x00000004004c0947 */ /* 0x000fea0003800000 */
[----:B------:R-:W-:-:S13]  /*2440*/  LOP3.LUT P0, RZ, R3, 0x7fffffff, R7, 0xc8, !PT ;  /* 0x7fffffff03ff7812 */ /* 0x000fda000780c807 */
[----:B------:R-:W-:Y:S05]  /*2450*/  @!P0 BRA `(.L_x_26) ;  /* 0x00000004003c8947 */ /* 0x000fea0003800000 */
[C---:B------:R-:W-:Y:S02]  /*2460*/  FSETP.NEU.FTZ.AND P2, PT, |R2|.reuse, +INF , PT ;  /* 0x7f8000000200780b */ /* 0x040fe40003f5d200 */
[----:B------:R-:W-:Y:S02]  /*2470*/  FSETP.NEU.FTZ.AND P1, PT, |R3|, +INF , PT ;  /* 0x7f8000000300780b */ /* 0x000fe40003f3d200 */
[----:B------:R-:W-:-:S11]  /*2480*/  FSETP.NEU.FTZ.AND P0, PT, |R2|, +INF , PT ;  /* 0x7f8000000200780b */ /* 0x000fd60003f1d200 */
[----:B------:R-:W-:Y:S05]  /*2490*/  @!P1 BRA !P2, `(.L_x_26) ;  /* 0x00000004002c9947 */ /* 0x000fea0005000000 */
[----:B------:R-:W-:-:S04]  /*24a0*/  LOP3.LUT P2, RZ, R7, 0x7fffffff, RZ, 0xc0, !PT ;  /* 0x7fffffff07ff7812 */ /* 0x000fc8000784c0ff */
[----:B------:R-:W-:-:S13]  /*24b0*/  PLOP3.LUT P1, PT, P1, P2, PT, 0x2f, 0xf2 ;  /* 0x0000000000f2781c */ /* 0x000fda0000f24577 */
[----:B------:R-:W-:Y:S05]  /*24c0*/  @P1 BRA `(.L_x_27) ;  /* 0x0000000400181947 */ /* 0x000fea0003800000 */
[----:B------:R-:W-:-:S04]  /*24d0*/  LOP3.LUT P1, RZ, R3, 0x7fffffff, RZ, 0xc0, !PT ;  /* 0x7fffffff03ff7812 */ /* 0x000fc8000782c0ff */
[----:B------:R-:W-:-:S13]  /*24e0*/  PLOP3.LUT P0, PT, P0, P1, PT, 0x2f, 0xf2 ;  /* 0x0000000000f2781c */ /* 0x000fda0000702577 */
[----:B------:R-:W-:Y:S05]  /*24f0*/  @P0 BRA `(.L_x_28) ;  /* 0x0000000400000947 */ /* 0x000fea0003800000 */
[----:B------:R-:W-:Y:S02]  /*2500*/  ISETP.GE.AND P0, PT, R10, RZ, PT ;  /* 0x000000ff0a00720c */ /* 0x000fe40003f06270 */
[----:B------:R-:W-:-:S11]  /*2510*/  ISETP.GE.AND P1, PT, R12, RZ, PT ;  /* 0x000000ff0c00720c */ /* 0x000fd60003f26270 */
[----:B------:R-:W-:Y:S02]  /*2520*/  @P0 IMAD.MOV.U32 R5, RZ, RZ, RZ ;  /* 0x000000ffff050224 */ /* 0x000fe400078e00ff */
[----:B------:R-:W-:Y:S01]  /*2530*/  @!P0 FFMA R7, R2, 1.84467440737095516160e+19, RZ ;  /* 0x5f80000002078823 */ /* 0x000fe200000000ff */
[----:B------:R-:W-:Y:S02]  /*2540*/  @!P0 IMAD.MOV.U32 R5, RZ, RZ, -0x40 ;  /* 0xffffffc0ff058424 */ /* 0x000fe400078e00ff */
[----:B------:R-:W-:Y:S02]  /*2550*/  @!P1 FFMA R3, R3, 1.84467440737095516160e+19, RZ ;  /* 0x5f80000003039823 */ /* 0x000fe400000000ff */
[----:B------:R-:W-:-:S07]  /*2560*/  @!P1 VIADD R5, R5, 0x40 ;  /* 0x0000004005059836 */ /* 0x000fce0000000000 */
.L_x_24:
[----:B------:R-:W-:Y:S01]  /*2570*/  LEA R10, R6, 0xc0800000, 0x17 ;  /* 0xc0800000060a7811 */ /* 0x000fe200078eb8ff */
[----:B------:R-:W-:Y:S04]  /*2580*/  BSSY.RECONVERGENT B2, `(.L_x_29) ;  /* 0x0000036000027945 */ /* 0x000fe80003800200 */
[----:B------:R-:W-:Y:S02]  /*2590*/  IMAD.IADD R12, R3, 0x1, -R10 ;  /* 0x00000001030c7824 */ /* 0x000fe400078e0a0a */
[----:B------:R-:W-:Y:S02]  /*25a0*/  VIADD R10, R15, 0xffffff81 ;  /* 0xffffff810f0a7836 */ /* 0x000fe40000000000 */
[----:B------:R-:W0:Y:S01]  /*25b0*/  MUFU.RCP R13, R12 ;  /* 0x0000000c000d7308 */ /* 0x000e220000001000 */
[----:B------:R-:W-:Y:S01]  /*25c0*/  FADD.FTZ R14, -R12, -RZ ;  /* 0x800000ff0c0e7221 */ /* 0x000fe20000010100 */
[C---:B------:R-:W-:Y:S01]  /*25d0*/  IMAD R3, R10.reuse, -0x800000, R7 ;  /* 0xff8000000a037824 */ /* 0x040fe200078e0207 */
[----:B------:R-:W-:-:S05]  /*25e0*/  IADD3 R10, PT, PT, R10, 0x7f, -R6 ;  /* 0x0000007f0a0a7810 */ /* 0x000fca0007ffe806 */
[----:B------:R-:W-:Y:S02]  /*25f0*/  IMAD.IADD R10, R10, 0x1, R5 ;  /* 0x000000010a0a7824 */ /* 0x000fe400078e0205 */
[----:B0-----:R-:W-:-:S04]  /*2600*/  FFMA R18, R13, R14, 1 ;  /* 0x3f8000000d127423 */ /* 0x001fc8000000000e */
[----:B------:R-:W-:-:S04]  /*2610*/  FFMA R20, R13, R18, R13 ;  /* 0x000000120d147223 */ /* 0x000fc8000000000d */
[----:B------:R-:W-:-:S04]  /*2620*/  FFMA R7, R3, R20, RZ ;  /* 0x0000001403077223 */ /* 0x000fc800000000ff */
[----:B------:R-:W-:-:S04]  /*2630*/  FFMA R18, R14, R7, R3 ;  /* 0x000000070e127223 */ /* 0x000fc80000000003 */
[----:B------:R-:W-:-:S04]  /*2640*/  FFMA R13, R20, R18, R7 ;  /* 0x00000012140d7223 */ /* 0x000fc80000000007 */
[----:B------:R-:W-:-:S04]  /*2650*/  FFMA R14, R14, R13, R3 ;  /* 0x0000000d0e0e7223 */ /* 0x000fc80000000003 */
[----:B------:R-:W-:-:S05]  /*2660*/  FFMA R3, R20, R14, R13 ;  /* 0x0000000e14037223 */ /* 0x000fca000000000d */
[----:B------:R-:W-:-:S04]  /*2670*/  SHF.R.U32.HI R6, RZ, 0x17, R3 ;  /* 0x00000017ff067819 */ /* 0x000fc80000011603 */
[----:B------:R-:W-:-:S05]  /*2680*/  LOP3.LUT R6, R6, 0xff, RZ, 0xc0, !PT ;  /* 0x000000ff06067812 */ /* 0x000fca00078ec0ff */
[----:B------:R-:W-:-:S04]  /*2690*/  IMAD.IADD R12, R6, 0x1, R10 ;  /* 0x00000001060c7824 */ /* 0x000fc800078e020a */
[----:B------:R-:W-:-:S05]  /*26a0*/  VIADD R5, R12, 0xffffffff ;  /* 0xffffffff0c057836 */ /* 0x000fca0000000000 */
[----:B------:R-:W-:-:S13]  /*26b0*/  ISETP.GE.U32.AND P0, PT, R5, 0xfe, PT ;  /* 0x000000fe0500780c */ /* 0x000fda0003f06070 */
[----:B------:R-:W-:Y:S05]  /*26c0*/  @!P0 BRA `(.L_x_30) ;  /* 0x0000000000808947 */ /* 0x000fea0003800000 */
[----:B------:R-:W-:-:S13]  /*26d0*/  ISETP.GT.AND P0, PT, R12, 0xfe, PT ;  /* 0x000000fe0c00780c */ /* 0x000fda0003f04270 */
[----:B------:R-:W-:Y:S05]  /*26e0*/  @P0 BRA `(.L_x_31) ;  /* 0x00000000006c0947 */ /* 0x000fea0003800000 */
[----:B------:R-:W-:-:S13]  /*26f0*/  ISETP.GE.AND P0, PT, R12, 0x1, PT ;  /* 0x000000010c00780c */ /* 0x000fda0003f06270 */
[----:B------:R-:W-:Y:S05]  /*2700*/  @P0 BRA `(.L_x_32) ;  /* 0x0000000000740947 */ /* 0x000fea0003800000 */
[----:B------:R-:W-:Y:S02]  /*2710*/  ISETP.GE.AND P0, PT, R12, -0x18, PT ;  /* 0xffffffe80c00780c */ /* 0x000fe40003f06270 */
[----:B------:R-:W-:-:S11]  /*2720*/  LOP3.LUT R3, R3, 0x80000000, RZ, 0xc0, !PT ;  /* 0x8000000003037812 */ /* 0x000fd600078ec0ff */
[----:B------:R-:W-:Y:S05]  /*2730*/  @!P0 BRA `(.L_x_32) ;  /* 0x0000000000688947 */ /* 0x000fea0003800000 */
[-CC-:B------:R-:W-:Y:S01]  /*2740*/  FFMA.RZ R5, R20, R14.reuse, R13.reuse ;  /* 0x0000000e14057223 */ /* 0x180fe2000000c00d */
[----:B------:R-:W-:Y:S02]  /*2750*/  VIADD R10, R12, 0x20 ;  /* 0x000000200c0a7836 */ /* 0x000fe40000000000 */
[-CC-:B------:R-:W-:Y:S01]  /*2760*/  FFMA.RM R6, R20, R14.reuse, R13.reuse ;  /* 0x0000000e14067223 */ /* 0x180fe2000000400d */
[----:B------:R-:W-:Y:S02]  /*2770*/  ISETP.NE.AND P2, PT, R12, RZ, PT ;  /* 0x000000ff0c00720c */ /* 0x000fe40003f45270 */
[----:B------:R-:W-:Y:S01]  /*2780*/  LOP3.LUT R7, R5, 0x7fffff, RZ, 0xc0, !PT ;  /* 0x007fffff05077812 */ /* 0x000fe200078ec0ff */
[----:B------:R-:W-:Y:S01]  /*2790*/  FFMA.RP R5, R20, R14, R13 ;  /* 0x0000000e14057223 */ /* 0x000fe2000000800d */
[----:B------:R-:W-:Y:S01]  /*27a0*/  ISETP.NE.AND P1, PT, R12, RZ, PT ;  /* 0x000000ff0c00720c */ /* 0x000fe20003f25270 */
[----:B------:R-:W-:Y:S01]  /*27b0*/  IMAD.MOV R12, RZ, RZ, -R12 ;  /* 0x000000ffff0c7224 */ /* 0x000fe200078e0a0c */
[----:B------:R-:W-:-:S02]  /*27c0*/  LOP3.LUT R7, R7, 0x800000, RZ, 0xfc, !PT ;  /* 0x0080000007077812 */ /* 0x000fc400078efcff */
[----:B------:R-:W-:Y:S02]  /*27d0*/  FSETP.NEU.FTZ.AND P0, PT, R5, R6, PT ;  /* 0x000000060500720b */ /* 0x000fe40003f1d000 */
[----:B------:R-:W-:Y:S02]  /*27e0*/  SHF.L.U32 R10, R7, R10, RZ ;  /* 0x0000000a070a7219 */ /* 0x000fe400000006ff */
[----:B------:R-:W-:Y:S02]  /*27f0*/  SEL R6, R12, RZ, P2 ;  /* 0x000000ff0c067207 */ /* 0x000fe40001000000 */
[----:B------:R-:W-:Y:S02]  /*2800*/  ISETP.NE.AND P1, PT, R10, RZ, P1 ;  /* 0x000000ff0a00720c */ /* 0x000fe40000f25270 */
[----:B------:R-:W-:Y:S02]  /*2810*/  SHF.R.U32.HI R6, RZ, R6, R7 ;  /* 0x00000006ff067219 */ /* 0x000fe40000011607 */
[----:B------:R-:W-:-:S02]  /*2820*/  PLOP3.LUT P0, PT, P0, P1, PT, 0xf8, 0x8f ;  /* 0x00000000008f781c */ /* 0x000fc40000703f70 */
[----:B------:R-:W-:Y:S02]  /*2830*/  SHF.R.U32.HI R10, RZ, 0x1, R6 ;  /* 0x00000001ff0a7819 */ /* 0x000fe40000011606 */
[----:B------:R-:W-:-:S04]  /*2840*/  SEL R5, RZ, 0x1, !P0 ;  /* 0x00000001ff057807 */ /* 0x000fc80004000000 */
[----:B------:R-:W-:-:S04]  /*2850*/  LOP3.LUT R5, R5, 0x1, R10, 0xf8, !PT ;  /* 0x0000000105057812 */ /* 0x000fc800078ef80a */
[----:B------:R-:W-:-:S05]  /*2860*/  LOP3.LUT R5, R5, R6, RZ, 0xc0, !PT ;  /* 0x0000000605057212 */ /* 0x000fca00078ec0ff */
[----:B------:R-:W-:-:S05]  /*2870*/  IMAD.IADD R10, R10, 0x1, R5 ;  /* 0x000000010a0a7824 */ /* 0x000fca00078e0205 */
[----:B------:R-:W-:Y:S01]  /*2880*/  LOP3.LUT R3, R10, R3, RZ, 0xfc, !PT ;  /* 0x000000030a037212 */ /* 0x000fe200078efcff */
[----:B------:R-:W-:Y:S06]  /*2890*/  BRA `(.L_x_32) ;  /* 0x0000000000107947 */ /* 0x000fec0003800000 */
.L_x_31:
[----:B------:R-:W-:-:S04]  /*28a0*/  LOP3.LUT R3, R3, 0x80000000, RZ, 0xc0, !PT ;  /* 0x8000000003037812 */ /* 0x000fc800078ec0ff */
[----:B------:R-:W-:Y:S01]  /*28b0*/  LOP3.LUT R3, R3, 0x7f800000, RZ, 0xfc, !PT ;  /* 0x7f80000003037812 */ /* 0x000fe200078efcff */
[----:B------:R-:W-:Y:S06]  /*28c0*/  BRA `(.L_x_32) ;  /* 0x0000000000047947 */ /* 0x000fec0003800000 */
.L_x_30:
[----:B------:R-:W-:-:S07]  /*28d0*/  IMAD R3, R10, 0x800000, R3 ;  /* 0x008000000a037824 */ /* 0x000fce00078e0203 */
.L_x_32:
[----:B------:R-:W-:Y:S05]  /*28e0*/  BSYNC.RECONVERGENT B2 ;  /* 0x0000000000027941 */ /* 0x000fea0003800200 */
.L_x_29:
[----:B------:R-:W-:Y:S05]  /*28f0*/  BRA `(.L_x_33) ;  /* 0x0000000000207947 */ /* 0x000fea0003800000 */
.L_x_28:
[----:B------:R-:W-:-:S04]  /*2900*/  LOP3.LUT R3, R3, 0x80000000, R7, 0x48, !PT ;  /* 0x8000000003037812 */ /* 0x000fc800078e4807 */
[----:B------:R-:W-:Y:S01]  /*2910*/  LOP3.LUT R3, R3, 0x7f800000, RZ, 0xfc, !PT ;  /* 0x7f80000003037812 */ /* 0x000fe200078efcff */
[----:B------:R-:W-:Y:S06]  /*2920*/  BRA `(.L_x_33) ;  /* 0x0000000000147947 */ /* 0x000fec0003800000 */
.L_x_27:
[----:B------:R-:W-:Y:S01]  /*2930*/  LOP3.LUT R3, R3, 0x80000000, R7, 0x48, !PT ;  /* 0x8000000003037812 */ /* 0x000fe200078e4807 */
[----:B------:R-:W-:Y:S06]  /*2940*/  BRA `(.L_x_33) ;  /* 0x00000000000c7947 */ /* 0x000fec0003800000 */
.L_x_26:
[----:B------:R-:W0:Y:S01]  /*2950*/  MUFU.RSQ R3, -QNAN ;  /* 0xffc0000000037908 */ /* 0x000e220000001400 */
[----:B------:R-:W-:Y:S05]  /*2960*/  BRA `(.L_x_33) ;  /* 0x0000000000047947 */ /* 0x000fea0003800000 */
.L_x_25:
[----:B------:R-:W-:-:S07]  /*2970*/  FADD.FTZ R3, R2, R3 ;  /* 0x0000000302037221 */ /* 0x000fce0000010000 */
.L_x_33:
[----:B------:R-:W-:Y:S05]  /*2980*/  BSYNC.RECONVERGENT B1 ;  /* 0x0000000000017941 */ /* 0x000fea0003800200 */
.L_x_23:
[----:B------:R-:W-:-:S04]  /*2990*/  IMAD.MOV.U32 R5, RZ, RZ, 0x0 ;  /* 0x00000000ff057424 */ /* 0x000fc800078e00ff */
[----:B0-----:R-:W-:Y:S05]  /*29a0*/  RET.REL.NODEC R4 `(_Z6kernelP6float4P6uchar4jjf) ;  /* 0xffffffd404947950 */ /* 0x001fea0003c3ffff */
.L_x_34:
[----:B------:R-:W-:-:S00]  /*29b0*/  BRA `(.L_x_34) ;  /* 0xfffffffc00fc7947 */ /* 0x000fc0000383ffff */
[----:B------:R-:W-:-:S00]  /*29c0*/  NOP ;  /* 0x0000000000007918 */ /* 0x000fc00000000000 */
        /* <DEDUP_REMOVED lines=11> */
.L_x_35:


//--------------------- .nv.global.init           --------------------------
	.section	.nv.global.init,"aw",@progbits
	.align	4
.nv.global.init:
	.type		__cudart_i2opi_f,@object
	.size		__cudart_i2opi_f,(.L_0 - __cudart_i2opi_f)
__cudart_i2opi_f:
        /*0000*/ 	.byte	0x41, 0x90, 0x43, 0x3c, 0x99, 0x95, 0x62, 0xdb, 0xc0, 0xdd, 0x34, 0xf5, 0xd1, 0x57, 0x27, 0xfc
        /*0010*/ 	.byte	0x29, 0x15, 0x44, 0x4e, 0x6e, 0x83, 0xf9, 0xa2
.L_0:


//--------------------- .nv.shared.reserved.0     --------------------------
	.section	.nv.shared.reserved.0,"aw",@nobits
	.weak		__nv_reservedSMEM_offset_0_alias
	.size		__nv_reservedSMEM_offset_0_alias, 0, 64
	.other		__nv_reservedSMEM_offset_0_alias,@"STO_CUDA_RESERVED_SHARED STV_DEFAULT"
__nv_reservedSMEM_offset_0_alias:
	.zero		0
	.zero		64


//--------------------- .nv.constant0._Z6kernelP6float4P6uchar4jjf --------------------------
	.section	.nv.constant0._Z6kernelP6float4P6uchar4jjf,"a",@progbits
	.sectionflags	@""
	.align	4
.nv.constant0._Z6kernelP6float4P6uchar4jjf:
	.zero		924


//--------------------- SYMBOLS --------------------------

	.type		.nv.reservedSmem.offset0,@object
	.size		.nv.reservedSmem.offset0,0x4
